//
// Generated by NVIDIA NVVM Compiler
//
// Compiler Build ID: CL-36424714
// Cuda compilation tools, release 13.0, V13.0.88
// Based on NVVM 20.0.0
//

.version 9.0
.target sm_100
.address_size 64

	// .globl	_Z3fftP12Complex_cudaS0_i
.func  (.param .align 16 .b8 func_retval0[16]) __internal_trig_reduction_slowpathd
(
	.param .b64 __internal_trig_reduction_slowpathd_param_0
)
;
.global .align 8 .b8 __cudart_i2opi_d[144] = {8, 93, 141, 31, 177, 95, 251, 107, 234, 146, 82, 138, 247, 57, 7, 61, 123, 241, 229, 235, 199, 186, 39, 117, 45, 234, 95, 158, 102, 63, 70, 79, 183, 9, 203, 39, 207, 126, 54, 109, 31, 109, 10, 90, 139, 17, 47, 239, 15, 152, 5, 222, 255, 151, 248, 31, 59, 40, 249, 189, 139, 95, 132, 156, 244, 57, 83, 131, 57, 214, 145, 57, 65, 126, 95, 180, 38, 112, 156, 233, 132, 68, 187, 46, 245, 53, 130, 232, 62, 167, 41, 177, 28, 235, 29, 254, 28, 146, 209, 9, 234, 46, 73, 6, 224, 210, 77, 66, 58, 110, 36, 183, 97, 197, 187, 222, 171, 99, 81, 254, 65, 144, 67, 60, 153, 149, 98, 219, 192, 221, 52, 245, 209, 87, 39, 252, 41, 21, 68, 78, 110, 131, 249, 162};
.global .align 16 .b8 __cudart_sin_cos_coeffs[128] = {70, 210, 176, 44, 241, 229, 90, 190, 146, 227, 172, 105, 227, 29, 199, 62, 161, 98, 219, 25, 160, 1, 42, 191, 24, 8, 17, 17, 17, 17, 129, 63, 84, 85, 85, 85, 85, 85, 197, 191, 0, 0, 0, 0, 0, 0, 0, 0, 0, 0, 0, 0, 0, 0, 0, 0, 100, 129, 253, 32, 131, 255, 168, 189, 40, 133, 239, 193, 167, 238, 33, 62, 217, 230, 6, 142, 79, 126, 146, 190, 233, 188, 221, 25, 160, 1, 250, 62, 71, 93, 193, 22, 108, 193, 86, 191, 81, 85, 85, 85, 85, 85, 165, 63, 0, 0, 0, 0, 0, 0, 224, 191, 0, 0, 0, 0, 0, 0, 240, 63};

.visible .entry _Z3fftP12Complex_cudaS0_i(
	.param .u64 .ptr .align 1 _Z3fftP12Complex_cudaS0_i_param_0,
	.param .u64 .ptr .align 1 _Z3fftP12Complex_cudaS0_i_param_1,
	.param .u32 _Z3fftP12Complex_cudaS0_i_param_2
)
{
	.reg .pred 	%p<48>;
	.reg .b32 	%r<214>;
	.reg .b32 	%f<263>;
	.reg .b64 	%rd<114>;
	.reg .b64 	%fd<72>;

	ld.param.u64 	%rd13, [_Z3fftP12Complex_cudaS0_i_param_0];
	ld.param.u64 	%rd14, [_Z3fftP12Complex_cudaS0_i_param_1];
	ld.param.u32 	%r105, [_Z3fftP12Complex_cudaS0_i_param_2];
	cvta.to.global.u64 	%rd1, %rd14;
	cvta.to.global.u64 	%rd2, %rd13;
	mov.u32 	%r106, %ctaid.x;
	mov.u32 	%r107, %ntid.x;
	mul.lo.s32 	%r1, %r106, %r107;
	mov.u32 	%r2, %tid.x;
	add.s32 	%r3, %r1, %r2;
	setp.lt.s32 	%p1, %r105, 1;
	@%p1 bra 	$L__BB0_18;
	cvt.rn.f32.u32 	%f2, %r105;
	cvt.f64.f32 	%fd12, %f2;
	mov.f64 	%fd13, 0d401921FB54442D18;
	div.rn.f64 	%fd1, %fd13, %fd12;
	mov.b32 	%r177, 0;
	mov.u64 	%rd17, __cudart_sin_cos_coeffs;
$L__BB0_2:
	cvt.rn.f64.u32 	%fd14, %r177;
	mul.f64 	%fd2, %fd1, %fd14;
	setp.neu.f64 	%p2, %fd2, 0d7FF0000000000000;
	@%p2 bra 	$L__BB0_4;
	mov.f64 	%fd20, 0d0000000000000000;
	mov.f64 	%fd21, 0d7FF0000000000000;
	mul.rn.f64 	%fd70, %fd21, %fd20;
	mov.b32 	%r179, 1;
	bra.uni 	$L__BB0_7;
$L__BB0_4:
	mul.f64 	%fd15, %fd2, 0d3FE45F306DC9C883;
	cvt.rni.s32.f64 	%r178, %fd15;
	cvt.rn.f64.s32 	%fd16, %r178;
	fma.rn.f64 	%fd17, %fd16, 0dBFF921FB54442D18, %fd2;
	fma.rn.f64 	%fd18, %fd16, 0dBC91A62633145C00, %fd17;
	fma.rn.f64 	%fd70, %fd16, 0dB97B839A252049C0, %fd18;
	setp.ltu.f64 	%p3, %fd2, 0d41E0000000000000;
	@%p3 bra 	$L__BB0_6;
	{ // callseq 0, 0
	.param .b64 param0;
	st.param.f64 	[param0], %fd2;
	.param .align 16 .b8 retval0[16];
	call.uni (retval0), 
	__internal_trig_reduction_slowpathd, 
	(
	param0
	);
	ld.param.f64 	%fd70, [retval0];
	ld.param.b32 	%r178, [retval0+8];
	} // callseq 0
$L__BB0_6:
	add.s32 	%r179, %r178, 1;
$L__BB0_7:
	setp.neu.f64 	%p4, %fd2, 0d7FF0000000000000;
	shl.b32 	%r111, %r179, 6;
	cvt.u64.u32 	%rd15, %r111;
	and.b64  	%rd16, %rd15, 64;
	add.s64 	%rd18, %rd17, %rd16;
	mul.rn.f64 	%fd22, %fd70, %fd70;
	and.b32  	%r112, %r179, 1;
	setp.eq.b32 	%p5, %r112, 1;
	selp.f64 	%fd23, 0dBDA8FF8320FD8164, 0d3DE5DB65F9785EBA, %p5;
	ld.global.nc.v2.f64 	{%fd24, %fd25}, [%rd18];
	fma.rn.f64 	%fd26, %fd23, %fd22, %fd24;
	fma.rn.f64 	%fd27, %fd26, %fd22, %fd25;
	ld.global.nc.v2.f64 	{%fd28, %fd29}, [%rd18+16];
	fma.rn.f64 	%fd30, %fd27, %fd22, %fd28;
	fma.rn.f64 	%fd31, %fd30, %fd22, %fd29;
	ld.global.nc.v2.f64 	{%fd32, %fd33}, [%rd18+32];
	fma.rn.f64 	%fd34, %fd31, %fd22, %fd32;
	fma.rn.f64 	%fd35, %fd34, %fd22, %fd33;
	fma.rn.f64 	%fd36, %fd35, %fd70, %fd70;
	fma.rn.f64 	%fd37, %fd35, %fd22, 0d3FF0000000000000;
	selp.f64 	%fd38, %fd37, %fd36, %p5;
	and.b32  	%r113, %r179, 2;
	setp.eq.s32 	%p6, %r113, 0;
	mov.f64 	%fd39, 0d0000000000000000;
	sub.f64 	%fd40, %fd39, %fd38;
	selp.f64 	%fd41, %fd38, %fd40, %p6;
	cvt.rn.f32.f64 	%f1, %fd41;
	@%p4 bra 	$L__BB0_9;
	mov.f64 	%fd47, 0d0000000000000000;
	mov.f64 	%fd48, 0d7FF0000000000000;
	mul.rn.f64 	%fd71, %fd48, %fd47;
	mov.b32 	%r180, 0;
	bra.uni 	$L__BB0_11;
$L__BB0_9:
	mul.f64 	%fd42, %fd2, 0d3FE45F306DC9C883;
	cvt.rni.s32.f64 	%r180, %fd42;
	cvt.rn.f64.s32 	%fd43, %r180;
	fma.rn.f64 	%fd44, %fd43, 0dBFF921FB54442D18, %fd2;
	fma.rn.f64 	%fd45, %fd43, 0dBC91A62633145C00, %fd44;
	fma.rn.f64 	%fd71, %fd43, 0dB97B839A252049C0, %fd45;
	setp.ltu.f64 	%p7, %fd2, 0d41E0000000000000;
	@%p7 bra 	$L__BB0_11;
	{ // callseq 1, 0
	.param .b64 param0;
	st.param.f64 	[param0], %fd2;
	.param .align 16 .b8 retval0[16];
	call.uni (retval0), 
	__internal_trig_reduction_slowpathd, 
	(
	param0
	);
	ld.param.f64 	%fd71, [retval0];
	ld.param.b32 	%r180, [retval0+8];
	} // callseq 1
$L__BB0_11:
	shl.b32 	%r116, %r180, 6;
	cvt.u64.u32 	%rd19, %r116;
	and.b64  	%rd20, %rd19, 64;
	add.s64 	%rd22, %rd17, %rd20;
	mul.rn.f64 	%fd49, %fd71, %fd71;
	and.b32  	%r117, %r180, 1;
	setp.eq.b32 	%p8, %r117, 1;
	selp.f64 	%fd50, 0dBDA8FF8320FD8164, 0d3DE5DB65F9785EBA, %p8;
	ld.global.nc.v2.f64 	{%fd51, %fd52}, [%rd22];
	fma.rn.f64 	%fd53, %fd50, %fd49, %fd51;
	fma.rn.f64 	%fd54, %fd53, %fd49, %fd52;
	ld.global.nc.v2.f64 	{%fd55, %fd56}, [%rd22+16];
	fma.rn.f64 	%fd57, %fd54, %fd49, %fd55;
	fma.rn.f64 	%fd58, %fd57, %fd49, %fd56;
	ld.global.nc.v2.f64 	{%fd59, %fd60}, [%rd22+32];
	fma.rn.f64 	%fd61, %fd58, %fd49, %fd59;
	fma.rn.f64 	%fd62, %fd61, %fd49, %fd60;
	fma.rn.f64 	%fd63, %fd62, %fd71, %fd71;
	fma.rn.f64 	%fd64, %fd62, %fd49, 0d3FF0000000000000;
	selp.f64 	%fd65, %fd64, %fd63, %p8;
	and.b32  	%r118, %r180, 2;
	setp.eq.s32 	%p9, %r118, 0;
	mov.f64 	%fd66, 0d0000000000000000;
	sub.f64 	%fd67, %fd66, %fd65;
	selp.f64 	%fd68, %fd65, %fd67, %p9;
	cvt.rn.f32.f64 	%f3, %fd68;
	neg.f32 	%f4, %f3;
	mul.wide.u32 	%rd23, %r177, 8;
	add.s64 	%rd24, %rd1, %rd23;
	st.global.f32 	[%rd24], %f1;
	st.global.f32 	[%rd24+4], %f4;
	add.s32 	%r177, %r177, 1;
	setp.eq.s32 	%p10, %r177, %r105;
	@%p10 bra 	$L__BB0_12;
	bra.uni 	$L__BB0_2;
$L__BB0_12:
	mul.lo.s32 	%r4, %r105, %r3;
	mov.b32 	%r183, 0;
	mov.u32 	%r182, %r183;
$L__BB0_13:
	setp.le.s32 	%p11, %r182, %r183;
	@%p11 bra 	$L__BB0_15;
	add.s32 	%r120, %r182, %r4;
	mul.wide.s32 	%rd25, %r120, 8;
	add.s64 	%rd26, %rd2, %rd25;
	ld.global.f32 	%f5, [%rd26];
	ld.global.f32 	%f6, [%rd26+4];
	add.s32 	%r121, %r183, %r4;
	mul.wide.s32 	%rd27, %r121, 8;
	add.s64 	%rd28, %rd2, %rd27;
	ld.global.f32 	%f7, [%rd28];
	ld.global.f32 	%f8, [%rd28+4];
	st.global.f32 	[%rd26], %f7;
	st.global.f32 	[%rd26+4], %f8;
	st.global.f32 	[%rd28], %f5;
	st.global.f32 	[%rd28+4], %f6;
$L__BB0_15:
	mov.u32 	%r184, %r105;
$L__BB0_16:
	shr.u32 	%r184, %r184, 1;
	xor.b32  	%r183, %r184, %r183;
	setp.lt.s32 	%p12, %r183, %r184;
	@%p12 bra 	$L__BB0_16;
	add.s32 	%r182, %r182, 1;
	setp.eq.s32 	%p13, %r182, %r105;
	@%p13 bra 	$L__BB0_18;
	bra.uni 	$L__BB0_13;
$L__BB0_18:
	setp.lt.s32 	%p14, %r105, 2;
	mul.wide.u32 	%rd29, %r105, 8;
	add.s64 	%rd3, %rd2, %rd29;
	@%p14 bra 	$L__BB0_33;
	setp.eq.s64 	%p15, %rd3, %rd2;
	mul.lo.s32 	%r15, %r105, %r3;
	@%p15 bra 	$L__BB0_33;
	mov.b32 	%r185, 2;
$L__BB0_21:
	shr.s32 	%r24, %r185, 1;
	setp.lt.s32 	%p16, %r24, 1;
	add.s32 	%r123, %r185, -1;
	not.b32 	%r124, %r185;
	and.b32  	%r125, %r124, %r123;
	popc.b32 	%r126, %r125;
	shr.u32 	%r25, %r105, %r126;
	add.s32 	%r26, %r24, %r15;
	@%p16 bra 	$L__BB0_32;
	and.b32  	%r27, %r24, 2147483644;
	and.b32  	%r28, %r185, 6;
	and.b32  	%r29, %r185, 2;
	mul.wide.s32 	%rd56, %r185, 8;
	mov.u64 	%rd111, %rd2;
$L__BB0_23:
	setp.lt.u32 	%p17, %r24, 4;
	mov.b32 	%r188, 0;
	@%p17 bra 	$L__BB0_26;
	mov.b32 	%r186, 0;
$L__BB0_25:
	.pragma "nounroll";
	mul.lo.s32 	%r129, %r25, %r186;
	mul.wide.u32 	%rd30, %r129, 8;
	add.s64 	%rd31, %rd1, %rd30;
	add.s32 	%r130, %r26, %r186;
	mul.wide.s32 	%rd32, %r130, 8;
	add.s64 	%rd33, %rd111, %rd32;
	ld.global.f32 	%f9, [%rd31];
	ld.global.f32 	%f10, [%rd33];
	mul.f32 	%f11, %f9, %f10;
	ld.global.f32 	%f12, [%rd31+4];
	ld.global.f32 	%f13, [%rd33+4];
	mul.f32 	%f14, %f12, %f13;
	sub.f32 	%f15, %f11, %f14;
	mul.f32 	%f16, %f12, %f10;
	fma.rn.f32 	%f17, %f13, %f9, %f16;
	add.s32 	%r131, %r186, %r15;
	mul.wide.s32 	%rd34, %r131, 8;
	add.s64 	%rd35, %rd111, %rd34;
	ld.global.f32 	%f18, [%rd35];
	sub.f32 	%f19, %f18, %f15;
	ld.global.f32 	%f20, [%rd35+4];
	sub.f32 	%f21, %f20, %f17;
	st.global.f32 	[%rd33], %f19;
	st.global.f32 	[%rd33+4], %f21;
	add.f32 	%f22, %f15, %f18;
	add.f32 	%f23, %f20, %f17;
	st.global.f32 	[%rd35], %f22;
	st.global.f32 	[%rd35+4], %f23;
	add.s32 	%r132, %r129, %r25;
	mul.wide.u32 	%rd36, %r132, 8;
	add.s64 	%rd37, %rd1, %rd36;
	ld.global.f32 	%f24, [%rd37];
	ld.global.f32 	%f25, [%rd33+8];
	mul.f32 	%f26, %f24, %f25;
	ld.global.f32 	%f27, [%rd37+4];
	ld.global.f32 	%f28, [%rd33+12];
	mul.f32 	%f29, %f27, %f28;
	sub.f32 	%f30, %f26, %f29;
	mul.f32 	%f31, %f27, %f25;
	fma.rn.f32 	%f32, %f28, %f24, %f31;
	ld.global.f32 	%f33, [%rd35+8];
	sub.f32 	%f34, %f33, %f30;
	ld.global.f32 	%f35, [%rd35+12];
	sub.f32 	%f36, %f35, %f32;
	st.global.f32 	[%rd33+8], %f34;
	st.global.f32 	[%rd33+12], %f36;
	add.f32 	%f37, %f30, %f33;
	add.f32 	%f38, %f35, %f32;
	st.global.f32 	[%rd35+8], %f37;
	st.global.f32 	[%rd35+12], %f38;
	add.s32 	%r133, %r132, %r25;
	mul.wide.u32 	%rd38, %r133, 8;
	add.s64 	%rd39, %rd1, %rd38;
	ld.global.f32 	%f39, [%rd39];
	ld.global.f32 	%f40, [%rd33+16];
	mul.f32 	%f41, %f39, %f40;
	ld.global.f32 	%f42, [%rd39+4];
	ld.global.f32 	%f43, [%rd33+20];
	mul.f32 	%f44, %f42, %f43;
	sub.f32 	%f45, %f41, %f44;
	mul.f32 	%f46, %f42, %f40;
	fma.rn.f32 	%f47, %f43, %f39, %f46;
	ld.global.f32 	%f48, [%rd35+16];
	sub.f32 	%f49, %f48, %f45;
	ld.global.f32 	%f50, [%rd35+20];
	sub.f32 	%f51, %f50, %f47;
	st.global.f32 	[%rd33+16], %f49;
	st.global.f32 	[%rd33+20], %f51;
	add.f32 	%f52, %f45, %f48;
	add.f32 	%f53, %f50, %f47;
	st.global.f32 	[%rd35+16], %f52;
	st.global.f32 	[%rd35+20], %f53;
	add.s32 	%r134, %r133, %r25;
	mul.wide.u32 	%rd40, %r134, 8;
	add.s64 	%rd41, %rd1, %rd40;
	ld.global.f32 	%f54, [%rd41];
	ld.global.f32 	%f55, [%rd33+24];
	mul.f32 	%f56, %f54, %f55;
	ld.global.f32 	%f57, [%rd41+4];
	ld.global.f32 	%f58, [%rd33+28];
	mul.f32 	%f59, %f57, %f58;
	sub.f32 	%f60, %f56, %f59;
	mul.f32 	%f61, %f57, %f55;
	fma.rn.f32 	%f62, %f58, %f54, %f61;
	ld.global.f32 	%f63, [%rd35+24];
	sub.f32 	%f64, %f63, %f60;
	ld.global.f32 	%f65, [%rd35+28];
	sub.f32 	%f66, %f65, %f62;
	st.global.f32 	[%rd33+24], %f64;
	st.global.f32 	[%rd33+28], %f66;
	add.f32 	%f67, %f60, %f63;
	add.f32 	%f68, %f65, %f62;
	st.global.f32 	[%rd35+24], %f67;
	st.global.f32 	[%rd35+28], %f68;
	add.s32 	%r186, %r186, 4;
	setp.ne.s32 	%p18, %r186, %r27;
	mov.u32 	%r188, %r27;
	@%p18 bra 	$L__BB0_25;
$L__BB0_26:
	setp.eq.s32 	%p19, %r28, 0;
	@%p19 bra 	$L__BB0_31;
	setp.eq.s32 	%p20, %r28, 2;
	@%p20 bra 	$L__BB0_29;
	mul.lo.s32 	%r135, %r25, %r188;
	mul.wide.u32 	%rd42, %r135, 8;
	add.s64 	%rd43, %rd1, %rd42;
	add.s32 	%r136, %r26, %r188;
	mul.wide.s32 	%rd44, %r136, 8;
	add.s64 	%rd45, %rd111, %rd44;
	ld.global.f32 	%f69, [%rd43];
	ld.global.f32 	%f70, [%rd45];
	mul.f32 	%f71, %f69, %f70;
	ld.global.f32 	%f72, [%rd43+4];
	ld.global.f32 	%f73, [%rd45+4];
	mul.f32 	%f74, %f72, %f73;
	sub.f32 	%f75, %f71, %f74;
	mul.f32 	%f76, %f72, %f70;
	fma.rn.f32 	%f77, %f73, %f69, %f76;
	add.s32 	%r137, %r188, %r15;
	mul.wide.s32 	%rd46, %r137, 8;
	add.s64 	%rd47, %rd111, %rd46;
	ld.global.f32 	%f78, [%rd47];
	sub.f32 	%f79, %f78, %f75;
	ld.global.f32 	%f80, [%rd47+4];
	sub.f32 	%f81, %f80, %f77;
	st.global.f32 	[%rd45], %f79;
	st.global.f32 	[%rd45+4], %f81;
	add.f32 	%f82, %f75, %f78;
	add.f32 	%f83, %f80, %f77;
	st.global.f32 	[%rd47], %f82;
	st.global.f32 	[%rd47+4], %f83;
	add.s32 	%r138, %r135, %r25;
	mul.wide.u32 	%rd48, %r138, 8;
	add.s64 	%rd49, %rd1, %rd48;
	ld.global.f32 	%f84, [%rd49];
	ld.global.f32 	%f85, [%rd45+8];
	mul.f32 	%f86, %f84, %f85;
	ld.global.f32 	%f87, [%rd49+4];
	ld.global.f32 	%f88, [%rd45+12];
	mul.f32 	%f89, %f87, %f88;
	sub.f32 	%f90, %f86, %f89;
	mul.f32 	%f91, %f87, %f85;
	fma.rn.f32 	%f92, %f88, %f84, %f91;
	ld.global.f32 	%f93, [%rd47+8];
	sub.f32 	%f94, %f93, %f90;
	ld.global.f32 	%f95, [%rd47+12];
	sub.f32 	%f96, %f95, %f92;
	st.global.f32 	[%rd45+8], %f94;
	st.global.f32 	[%rd45+12], %f96;
	add.f32 	%f97, %f90, %f93;
	add.f32 	%f98, %f95, %f92;
	st.global.f32 	[%rd47+8], %f97;
	st.global.f32 	[%rd47+12], %f98;
	add.s32 	%r188, %r188, 2;
$L__BB0_29:
	setp.eq.s32 	%p21, %r29, 0;
	@%p21 bra 	$L__BB0_31;
	mul.lo.s32 	%r139, %r25, %r188;
	mul.wide.u32 	%rd50, %r139, 8;
	add.s64 	%rd51, %rd1, %rd50;
	add.s32 	%r140, %r26, %r188;
	mul.wide.s32 	%rd52, %r140, 8;
	add.s64 	%rd53, %rd111, %rd52;
	ld.global.f32 	%f99, [%rd51];
	ld.global.f32 	%f100, [%rd53];
	mul.f32 	%f101, %f99, %f100;
	ld.global.f32 	%f102, [%rd51+4];
	ld.global.f32 	%f103, [%rd53+4];
	mul.f32 	%f104, %f102, %f103;
	sub.f32 	%f105, %f101, %f104;
	mul.f32 	%f106, %f102, %f100;
	fma.rn.f32 	%f107, %f103, %f99, %f106;
	add.s32 	%r141, %r188, %r15;
	mul.wide.s32 	%rd54, %r141, 8;
	add.s64 	%rd55, %rd111, %rd54;
	ld.global.f32 	%f108, [%rd55];
	sub.f32 	%f109, %f108, %f105;
	ld.global.f32 	%f110, [%rd55+4];
	sub.f32 	%f111, %f110, %f107;
	st.global.f32 	[%rd53], %f109;
	st.global.f32 	[%rd53+4], %f111;
	add.f32 	%f112, %f105, %f108;
	add.f32 	%f113, %f110, %f107;
	st.global.f32 	[%rd55], %f112;
	st.global.f32 	[%rd55+4], %f113;
$L__BB0_31:
	add.s64 	%rd111, %rd111, %rd56;
	setp.ne.s64 	%p22, %rd111, %rd3;
	@%p22 bra 	$L__BB0_23;
$L__BB0_32:
	shl.b32 	%r185, %r185, 1;
	setp.le.s32 	%p23, %r185, %r105;
	@%p23 bra 	$L__BB0_21;
$L__BB0_33:
	bar.sync 	0;
	add.s32 	%r201, %r3, 1;
	setp.ge.s32 	%p24, %r201, %r105;
	@%p24 bra 	$L__BB0_40;
	mul.lo.s32 	%r37, %r105, %r3;
	not.b32 	%r142, %r1;
	add.s32 	%r143, %r105, %r142;
	sub.s32 	%r144, %r143, %r2;
	and.b32  	%r38, %r144, 3;
	setp.eq.s32 	%p25, %r38, 0;
	mov.u32 	%r191, %r201;
	@%p25 bra 	$L__BB0_37;
	mov.b32 	%r190, 0;
	mov.u32 	%r191, %r201;
$L__BB0_36:
	.pragma "nounroll";
	add.s32 	%r146, %r191, %r37;
	mul.wide.s32 	%rd57, %r146, 8;
	add.s64 	%rd58, %rd2, %rd57;
	ld.global.f32 	%f114, [%rd58];
	ld.global.f32 	%f115, [%rd58+4];
	mad.lo.s32 	%r147, %r191, %r105, %r3;
	mul.wide.s32 	%rd59, %r147, 8;
	add.s64 	%rd60, %rd2, %rd59;
	ld.global.f32 	%f116, [%rd60];
	ld.global.f32 	%f117, [%rd60+4];
	st.global.f32 	[%rd58], %f116;
	st.global.f32 	[%rd58+4], %f117;
	st.global.f32 	[%rd60], %f114;
	st.global.f32 	[%rd60+4], %f115;
	add.s32 	%r191, %r191, 1;
	add.s32 	%r190, %r190, 1;
	setp.ne.s32 	%p26, %r190, %r38;
	@%p26 bra 	$L__BB0_36;
$L__BB0_37:
	sub.s32 	%r148, %r105, %r3;
	add.s32 	%r149, %r148, -2;
	setp.lt.u32 	%p27, %r149, 3;
	@%p27 bra 	$L__BB0_40;
	mul.wide.s32 	%rd65, %r105, 8;
$L__BB0_39:
	add.s32 	%r150, %r191, %r37;
	mul.wide.s32 	%rd61, %r150, 8;
	add.s64 	%rd62, %rd2, %rd61;
	ld.global.f32 	%f118, [%rd62];
	ld.global.f32 	%f119, [%rd62+4];
	mad.lo.s32 	%r151, %r191, %r105, %r3;
	mul.wide.s32 	%rd63, %r151, 8;
	add.s64 	%rd64, %rd2, %rd63;
	ld.global.f32 	%f120, [%rd64];
	ld.global.f32 	%f121, [%rd64+4];
	st.global.f32 	[%rd62], %f120;
	st.global.f32 	[%rd62+4], %f121;
	st.global.f32 	[%rd64], %f118;
	st.global.f32 	[%rd64+4], %f119;
	ld.global.f32 	%f122, [%rd62+8];
	ld.global.f32 	%f123, [%rd62+12];
	add.s64 	%rd66, %rd64, %rd65;
	ld.global.f32 	%f124, [%rd66];
	ld.global.f32 	%f125, [%rd66+4];
	st.global.f32 	[%rd62+8], %f124;
	st.global.f32 	[%rd62+12], %f125;
	st.global.f32 	[%rd66], %f122;
	st.global.f32 	[%rd66+4], %f123;
	ld.global.f32 	%f126, [%rd62+16];
	ld.global.f32 	%f127, [%rd62+20];
	add.s64 	%rd67, %rd66, %rd65;
	ld.global.f32 	%f128, [%rd67];
	ld.global.f32 	%f129, [%rd67+4];
	st.global.f32 	[%rd62+16], %f128;
	st.global.f32 	[%rd62+20], %f129;
	st.global.f32 	[%rd67], %f126;
	st.global.f32 	[%rd67+4], %f127;
	ld.global.f32 	%f130, [%rd62+24];
	ld.global.f32 	%f131, [%rd62+28];
	add.s64 	%rd68, %rd67, %rd65;
	ld.global.f32 	%f132, [%rd68];
	ld.global.f32 	%f133, [%rd68+4];
	st.global.f32 	[%rd62+24], %f132;
	st.global.f32 	[%rd62+28], %f133;
	st.global.f32 	[%rd68], %f130;
	st.global.f32 	[%rd68+4], %f131;
	add.s32 	%r191, %r191, 4;
	setp.lt.s32 	%p28, %r191, %r105;
	@%p28 bra 	$L__BB0_39;
$L__BB0_40:
	setp.lt.s32 	%p29, %r105, 1;
	bar.sync 	0;
	@%p29 bra 	$L__BB0_47;
	mul.lo.s32 	%r46, %r105, %r3;
	mov.b32 	%r195, 0;
	mov.u32 	%r194, %r195;
$L__BB0_42:
	setp.le.s32 	%p30, %r194, %r195;
	@%p30 bra 	$L__BB0_44;
	add.s32 	%r153, %r194, %r46;
	mul.wide.s32 	%rd69, %r153, 8;
	add.s64 	%rd70, %rd2, %rd69;
	ld.global.f32 	%f134, [%rd70];
	ld.global.f32 	%f135, [%rd70+4];
	add.s32 	%r154, %r195, %r46;
	mul.wide.s32 	%rd71, %r154, 8;
	add.s64 	%rd72, %rd2, %rd71;
	ld.global.f32 	%f136, [%rd72];
	ld.global.f32 	%f137, [%rd72+4];
	st.global.f32 	[%rd70], %f136;
	st.global.f32 	[%rd70+4], %f137;
	st.global.f32 	[%rd72], %f134;
	st.global.f32 	[%rd72+4], %f135;
$L__BB0_44:
	mov.u32 	%r196, %r105;
$L__BB0_45:
	shr.u32 	%r196, %r196, 1;
	xor.b32  	%r195, %r196, %r195;
	setp.lt.s32 	%p31, %r195, %r196;
	@%p31 bra 	$L__BB0_45;
	add.s32 	%r194, %r194, 1;
	setp.eq.s32 	%p32, %r194, %r105;
	@%p32 bra 	$L__BB0_47;
	bra.uni 	$L__BB0_42;
$L__BB0_47:
	setp.lt.s32 	%p33, %r105, 2;
	@%p33 bra 	$L__BB0_62;
	setp.eq.s64 	%p34, %rd3, %rd2;
	mul.lo.s32 	%r47, %r105, %r3;
	@%p34 bra 	$L__BB0_62;
	mov.b32 	%r202, 2;
$L__BB0_50:
	shr.s32 	%r74, %r202, 1;
	setp.lt.s32 	%p35, %r74, 1;
	add.s32 	%r156, %r202, -1;
	not.b32 	%r157, %r202;
	and.b32  	%r158, %r157, %r156;
	popc.b32 	%r159, %r158;
	shr.u32 	%r75, %r105, %r159;
	@%p35 bra 	$L__BB0_61;
	and.b32  	%r76, %r74, 2147483644;
	shl.b32 	%r77, %r75, 2;
	mul.wide.u32 	%rd7, %r77, 8;
	mul.wide.s32 	%rd98, %r202, 8;
	mov.u64 	%rd112, %rd2;
$L__BB0_52:
	setp.lt.u32 	%p36, %r74, 4;
	mov.b32 	%r210, 0;
	@%p36 bra 	$L__BB0_55;
	add.s32 	%r204, %r74, %r47;
	and.b32  	%r161, %r74, 2147483644;
	neg.s32 	%r208, %r161;
	mul.lo.s32 	%r207, %r75, 3;
	shl.b32 	%r206, %r75, 1;
	add.s64 	%rd113, %rd1, 4;
	mov.u32 	%r203, %r47;
	mov.u32 	%r205, %r75;
$L__BB0_54:
	.pragma "nounroll";
	mul.wide.s32 	%rd73, %r204, 8;
	add.s64 	%rd74, %rd112, 16;
	add.s64 	%rd75, %rd74, %rd73;
	mul.wide.s32 	%rd76, %r203, 8;
	add.s64 	%rd77, %rd74, %rd76;
	ld.global.f32 	%f138, [%rd113+-4];
	ld.global.f32 	%f139, [%rd75+-16];
	mul.f32 	%f140, %f138, %f139;
	ld.global.f32 	%f141, [%rd113];
	ld.global.f32 	%f142, [%rd75+-12];
	mul.f32 	%f143, %f141, %f142;
	sub.f32 	%f144, %f140, %f143;
	mul.f32 	%f145, %f141, %f139;
	fma.rn.f32 	%f146, %f142, %f138, %f145;
	ld.global.f32 	%f147, [%rd77+-16];
	sub.f32 	%f148, %f147, %f144;
	ld.global.f32 	%f149, [%rd77+-12];
	sub.f32 	%f150, %f149, %f146;
	st.global.f32 	[%rd75+-16], %f148;
	st.global.f32 	[%rd75+-12], %f150;
	add.f32 	%f151, %f144, %f147;
	add.f32 	%f152, %f149, %f146;
	st.global.f32 	[%rd77+-16], %f151;
	st.global.f32 	[%rd77+-12], %f152;
	mul.wide.u32 	%rd78, %r205, 8;
	add.s64 	%rd79, %rd1, %rd78;
	ld.global.f32 	%f153, [%rd79];
	ld.global.f32 	%f154, [%rd75+-8];
	mul.f32 	%f155, %f153, %f154;
	ld.global.f32 	%f156, [%rd79+4];
	ld.global.f32 	%f157, [%rd75+-4];
	mul.f32 	%f158, %f156, %f157;
	sub.f32 	%f159, %f155, %f158;
	mul.f32 	%f160, %f156, %f154;
	fma.rn.f32 	%f161, %f157, %f153, %f160;
	ld.global.f32 	%f162, [%rd77+-8];
	sub.f32 	%f163, %f162, %f159;
	ld.global.f32 	%f164, [%rd77+-4];
	sub.f32 	%f165, %f164, %f161;
	st.global.f32 	[%rd75+-8], %f163;
	st.global.f32 	[%rd75+-4], %f165;
	add.f32 	%f166, %f159, %f162;
	add.f32 	%f167, %f164, %f161;
	st.global.f32 	[%rd77+-8], %f166;
	st.global.f32 	[%rd77+-4], %f167;
	mul.wide.u32 	%rd80, %r206, 8;
	add.s64 	%rd81, %rd1, %rd80;
	ld.global.f32 	%f168, [%rd81];
	ld.global.f32 	%f169, [%rd75];
	mul.f32 	%f170, %f168, %f169;
	ld.global.f32 	%f171, [%rd81+4];
	ld.global.f32 	%f172, [%rd75+4];
	mul.f32 	%f173, %f171, %f172;
	sub.f32 	%f174, %f170, %f173;
	mul.f32 	%f175, %f171, %f169;
	fma.rn.f32 	%f176, %f172, %f168, %f175;
	ld.global.f32 	%f177, [%rd77];
	sub.f32 	%f178, %f177, %f174;
	ld.global.f32 	%f179, [%rd77+4];
	sub.f32 	%f180, %f179, %f176;
	st.global.f32 	[%rd75], %f178;
	st.global.f32 	[%rd75+4], %f180;
	add.f32 	%f181, %f174, %f177;
	add.f32 	%f182, %f179, %f176;
	st.global.f32 	[%rd77], %f181;
	st.global.f32 	[%rd77+4], %f182;
	mul.wide.u32 	%rd82, %r207, 8;
	add.s64 	%rd83, %rd1, %rd82;
	ld.global.f32 	%f183, [%rd83];
	ld.global.f32 	%f184, [%rd75+8];
	mul.f32 	%f185, %f183, %f184;
	ld.global.f32 	%f186, [%rd83+4];
	ld.global.f32 	%f187, [%rd75+12];
	mul.f32 	%f188, %f186, %f187;
	sub.f32 	%f189, %f185, %f188;
	mul.f32 	%f190, %f186, %f184;
	fma.rn.f32 	%f191, %f187, %f183, %f190;
	ld.global.f32 	%f192, [%rd77+8];
	sub.f32 	%f193, %f192, %f189;
	ld.global.f32 	%f194, [%rd77+12];
	sub.f32 	%f195, %f194, %f191;
	st.global.f32 	[%rd75+8], %f193;
	st.global.f32 	[%rd75+12], %f195;
	add.f32 	%f196, %f189, %f192;
	add.f32 	%f197, %f194, %f191;
	st.global.f32 	[%rd77+8], %f196;
	st.global.f32 	[%rd77+12], %f197;
	add.s32 	%r208, %r208, 4;
	add.s64 	%rd113, %rd113, %rd7;
	add.s32 	%r207, %r207, %r77;
	add.s32 	%r206, %r206, %r77;
	add.s32 	%r205, %r205, %r77;
	add.s32 	%r204, %r204, 4;
	add.s32 	%r203, %r203, 4;
	setp.ne.s32 	%p37, %r208, 0;
	mov.u32 	%r210, %r76;
	@%p37 bra 	$L__BB0_54;
$L__BB0_55:
	add.s32 	%r95, %r74, %r47;
	and.b32  	%r162, %r202, 6;
	setp.eq.s32 	%p38, %r162, 0;
	@%p38 bra 	$L__BB0_60;
	setp.eq.s32 	%p39, %r162, 2;
	@%p39 bra 	$L__BB0_58;
	mul.lo.s32 	%r163, %r75, %r210;
	mul.wide.u32 	%rd84, %r163, 8;
	add.s64 	%rd85, %rd1, %rd84;
	add.s32 	%r164, %r95, %r210;
	mul.wide.s32 	%rd86, %r164, 8;
	add.s64 	%rd87, %rd112, %rd86;
	ld.global.f32 	%f198, [%rd85];
	ld.global.f32 	%f199, [%rd87];
	mul.f32 	%f200, %f198, %f199;
	ld.global.f32 	%f201, [%rd85+4];
	ld.global.f32 	%f202, [%rd87+4];
	mul.f32 	%f203, %f201, %f202;
	sub.f32 	%f204, %f200, %f203;
	mul.f32 	%f205, %f201, %f199;
	fma.rn.f32 	%f206, %f202, %f198, %f205;
	add.s32 	%r165, %r210, %r47;
	mul.wide.s32 	%rd88, %r165, 8;
	add.s64 	%rd89, %rd112, %rd88;
	ld.global.f32 	%f207, [%rd89];
	sub.f32 	%f208, %f207, %f204;
	ld.global.f32 	%f209, [%rd89+4];
	sub.f32 	%f210, %f209, %f206;
	st.global.f32 	[%rd87], %f208;
	st.global.f32 	[%rd87+4], %f210;
	add.f32 	%f211, %f204, %f207;
	add.f32 	%f212, %f209, %f206;
	st.global.f32 	[%rd89], %f211;
	st.global.f32 	[%rd89+4], %f212;
	add.s32 	%r166, %r163, %r75;
	mul.wide.u32 	%rd90, %r166, 8;
	add.s64 	%rd91, %rd1, %rd90;
	ld.global.f32 	%f213, [%rd91];
	ld.global.f32 	%f214, [%rd87+8];
	mul.f32 	%f215, %f213, %f214;
	ld.global.f32 	%f216, [%rd91+4];
	ld.global.f32 	%f217, [%rd87+12];
	mul.f32 	%f218, %f216, %f217;
	sub.f32 	%f219, %f215, %f218;
	mul.f32 	%f220, %f216, %f214;
	fma.rn.f32 	%f221, %f217, %f213, %f220;
	ld.global.f32 	%f222, [%rd89+8];
	sub.f32 	%f223, %f222, %f219;
	ld.global.f32 	%f224, [%rd89+12];
	sub.f32 	%f225, %f224, %f221;
	st.global.f32 	[%rd87+8], %f223;
	st.global.f32 	[%rd87+12], %f225;
	add.f32 	%f226, %f219, %f222;
	add.f32 	%f227, %f224, %f221;
	st.global.f32 	[%rd89+8], %f226;
	st.global.f32 	[%rd89+12], %f227;
	add.s32 	%r210, %r210, 2;
$L__BB0_58:
	and.b32  	%r167, %r202, 2;
	setp.eq.s32 	%p40, %r167, 0;
	@%p40 bra 	$L__BB0_60;
	mul.lo.s32 	%r168, %r75, %r210;
	mul.wide.u32 	%rd92, %r168, 8;
	add.s64 	%rd93, %rd1, %rd92;
	add.s32 	%r169, %r95, %r210;
	mul.wide.s32 	%rd94, %r169, 8;
	add.s64 	%rd95, %rd112, %rd94;
	ld.global.f32 	%f228, [%rd93];
	ld.global.f32 	%f229, [%rd95];
	mul.f32 	%f230, %f228, %f229;
	ld.global.f32 	%f231, [%rd93+4];
	ld.global.f32 	%f232, [%rd95+4];
	mul.f32 	%f233, %f231, %f232;
	sub.f32 	%f234, %f230, %f233;
	mul.f32 	%f235, %f231, %f229;
	fma.rn.f32 	%f236, %f232, %f228, %f235;
	add.s32 	%r170, %r210, %r47;
	mul.wide.s32 	%rd96, %r170, 8;
	add.s64 	%rd97, %rd112, %rd96;
	ld.global.f32 	%f237, [%rd97];
	sub.f32 	%f238, %f237, %f234;
	ld.global.f32 	%f239, [%rd97+4];
	sub.f32 	%f240, %f239, %f236;
	st.global.f32 	[%rd95], %f238;
	st.global.f32 	[%rd95+4], %f240;
	add.f32 	%f241, %f234, %f237;
	add.f32 	%f242, %f239, %f236;
	st.global.f32 	[%rd97], %f241;
	st.global.f32 	[%rd97+4], %f242;
$L__BB0_60:
	add.s64 	%rd112, %rd112, %rd98;
	setp.ne.s64 	%p41, %rd112, %rd3;
	@%p41 bra 	$L__BB0_52;
$L__BB0_61:
	shl.b32 	%r202, %r202, 1;
	setp.gt.s32 	%p42, %r202, %r105;
	@%p42 bra 	$L__BB0_62;
	bra.uni 	$L__BB0_50;
$L__BB0_62:
	setp.ge.s32 	%p43, %r201, %r105;
	@%p43 bra 	$L__BB0_70;
	mul.lo.s32 	%r55, %r105, %r3;
	not.b32 	%r171, %r1;
	add.s32 	%r172, %r105, %r171;
	sub.s32 	%r173, %r172, %r2;
	and.b32  	%r56, %r173, 3;
	setp.eq.s32 	%p44, %r56, 0;
	@%p44 bra 	$L__BB0_67;
	mad.lo.s32 	%r199, %r105, %r201, %r3;
	add.s64 	%rd6, %rd2, 4;
	add.s32 	%r174, %r3, %r55;
	add.s32 	%r198, %r174, 1;
	neg.s32 	%r197, %r56;
	mov.u32 	%r200, %r3;
$L__BB0_65:
	.pragma "nounroll";
	mul.wide.s32 	%rd99, %r198, 8;
	add.s64 	%rd100, %rd6, %rd99;
	ld.global.f32 	%f243, [%rd100+-4];
	ld.global.f32 	%f244, [%rd100];
	mul.wide.s32 	%rd101, %r199, 8;
	add.s64 	%rd102, %rd2, %rd101;
	ld.global.f32 	%f245, [%rd102];
	ld.global.f32 	%f246, [%rd102+4];
	st.global.f32 	[%rd100+-4], %f245;
	st.global.f32 	[%rd100], %f246;
	st.global.f32 	[%rd102], %f243;
	st.global.f32 	[%rd102+4], %f244;
	add.s32 	%r200, %r200, 1;
	add.s32 	%r199, %r199, %r105;
	add.s32 	%r198, %r198, 1;
	add.s32 	%r197, %r197, 1;
	setp.ne.s32 	%p45, %r197, 0;
	@%p45 bra 	$L__BB0_65;
	add.s32 	%r201, %r200, 1;
$L__BB0_67:
	sub.s32 	%r175, %r105, %r3;
	add.s32 	%r176, %r175, -2;
	setp.lt.u32 	%p46, %r176, 3;
	@%p46 bra 	$L__BB0_70;
	mad.lo.s32 	%r212, %r201, %r105, %r3;
	shl.b32 	%r71, %r105, 2;
	add.s32 	%r211, %r201, %r55;
	mul.wide.s32 	%rd107, %r105, 8;
$L__BB0_69:
	mul.wide.s32 	%rd103, %r211, 8;
	add.s64 	%rd104, %rd2, %rd103;
	ld.global.f32 	%f247, [%rd104];
	ld.global.f32 	%f248, [%rd104+4];
	mul.wide.s32 	%rd105, %r212, 8;
	add.s64 	%rd106, %rd2, %rd105;
	ld.global.f32 	%f249, [%rd106];
	ld.global.f32 	%f250, [%rd106+4];
	st.global.f32 	[%rd104], %f249;
	st.global.f32 	[%rd104+4], %f250;
	st.global.f32 	[%rd106], %f247;
	st.global.f32 	[%rd106+4], %f248;
	ld.global.f32 	%f251, [%rd104+8];
	ld.global.f32 	%f252, [%rd104+12];
	add.s64 	%rd108, %rd106, %rd107;
	ld.global.f32 	%f253, [%rd108];
	ld.global.f32 	%f254, [%rd108+4];
	st.global.f32 	[%rd104+8], %f253;
	st.global.f32 	[%rd104+12], %f254;
	st.global.f32 	[%rd108], %f251;
	st.global.f32 	[%rd108+4], %f252;
	ld.global.f32 	%f255, [%rd104+16];
	ld.global.f32 	%f256, [%rd104+20];
	add.s64 	%rd109, %rd108, %rd107;
	ld.global.f32 	%f257, [%rd109];
	ld.global.f32 	%f258, [%rd109+4];
	st.global.f32 	[%rd104+16], %f257;
	st.global.f32 	[%rd104+20], %f258;
	st.global.f32 	[%rd109], %f255;
	st.global.f32 	[%rd109+4], %f256;
	ld.global.f32 	%f259, [%rd104+24];
	ld.global.f32 	%f260, [%rd104+28];
	add.s64 	%rd110, %rd109, %rd107;
	ld.global.f32 	%f261, [%rd110];
	ld.global.f32 	%f262, [%rd110+4];
	st.global.f32 	[%rd104+24], %f261;
	st.global.f32 	[%rd104+28], %f262;
	st.global.f32 	[%rd110], %f259;
	st.global.f32 	[%rd110+4], %f260;
	add.s32 	%r201, %r201, 4;
	add.s32 	%r212, %r212, %r71;
	add.s32 	%r211, %r211, 4;
	setp.lt.s32 	%p47, %r201, %r105;
	@%p47 bra 	$L__BB0_69;
$L__BB0_70:
	bar.sync 	0;
	ret;

}
	// .globl	_Z4ifftP12Complex_cudaS0_i
.visible .entry _Z4ifftP12Complex_cudaS0_i(
	.param .u64 .ptr .align 1 _Z4ifftP12Complex_cudaS0_i_param_0,
	.param .u64 .ptr .align 1 _Z4ifftP12Complex_cudaS0_i_param_1,
	.param .u32 _Z4ifftP12Complex_cudaS0_i_param_2
)
{
	.reg .pred 	%p<48>;
	.reg .b32 	%r<214>;
	.reg .b32 	%f<261>;
	.reg .b64 	%rd<114>;
	.reg .b64 	%fd<72>;

	ld.param.u64 	%rd13, [_Z4ifftP12Complex_cudaS0_i_param_0];
	ld.param.u64 	%rd14, [_Z4ifftP12Complex_cudaS0_i_param_1];
	ld.param.u32 	%r105, [_Z4ifftP12Complex_cudaS0_i_param_2];
	cvta.to.global.u64 	%rd1, %rd14;
	cvta.to.global.u64 	%rd2, %rd13;
	mov.u32 	%r106, %ctaid.x;
	mov.u32 	%r107, %ntid.x;
	mul.lo.s32 	%r1, %r106, %r107;
	mov.u32 	%r2, %tid.x;
	add.s32 	%r3, %r1, %r2;
	setp.lt.s32 	%p1, %r105, 1;
	@%p1 bra 	$L__BB1_18;
	cvt.rn.f64.u32 	%fd12, %r105;
	mov.f64 	%fd13, 0d401921FB54442D18;
	div.rn.f64 	%fd1, %fd13, %fd12;
	mov.b32 	%r177, 0;
	mov.u64 	%rd17, __cudart_sin_cos_coeffs;
$L__BB1_2:
	cvt.rn.f64.u32 	%fd14, %r177;
	mul.f64 	%fd2, %fd1, %fd14;
	setp.neu.f64 	%p2, %fd2, 0d7FF0000000000000;
	@%p2 bra 	$L__BB1_4;
	mov.f64 	%fd20, 0d0000000000000000;
	mov.f64 	%fd21, 0d7FF0000000000000;
	mul.rn.f64 	%fd70, %fd21, %fd20;
	mov.b32 	%r179, 1;
	bra.uni 	$L__BB1_7;
$L__BB1_4:
	mul.f64 	%fd15, %fd2, 0d3FE45F306DC9C883;
	cvt.rni.s32.f64 	%r178, %fd15;
	cvt.rn.f64.s32 	%fd16, %r178;
	fma.rn.f64 	%fd17, %fd16, 0dBFF921FB54442D18, %fd2;
	fma.rn.f64 	%fd18, %fd16, 0dBC91A62633145C00, %fd17;
	fma.rn.f64 	%fd70, %fd16, 0dB97B839A252049C0, %fd18;
	setp.ltu.f64 	%p3, %fd2, 0d41E0000000000000;
	@%p3 bra 	$L__BB1_6;
	{ // callseq 2, 0
	.param .b64 param0;
	st.param.f64 	[param0], %fd2;
	.param .align 16 .b8 retval0[16];
	call.uni (retval0), 
	__internal_trig_reduction_slowpathd, 
	(
	param0
	);
	ld.param.f64 	%fd70, [retval0];
	ld.param.b32 	%r178, [retval0+8];
	} // callseq 2
$L__BB1_6:
	add.s32 	%r179, %r178, 1;
$L__BB1_7:
	setp.neu.f64 	%p4, %fd2, 0d7FF0000000000000;
	shl.b32 	%r111, %r179, 6;
	cvt.u64.u32 	%rd15, %r111;
	and.b64  	%rd16, %rd15, 64;
	add.s64 	%rd18, %rd17, %rd16;
	mul.rn.f64 	%fd22, %fd70, %fd70;
	and.b32  	%r112, %r179, 1;
	setp.eq.b32 	%p5, %r112, 1;
	selp.f64 	%fd23, 0dBDA8FF8320FD8164, 0d3DE5DB65F9785EBA, %p5;
	ld.global.nc.v2.f64 	{%fd24, %fd25}, [%rd18];
	fma.rn.f64 	%fd26, %fd23, %fd22, %fd24;
	fma.rn.f64 	%fd27, %fd26, %fd22, %fd25;
	ld.global.nc.v2.f64 	{%fd28, %fd29}, [%rd18+16];
	fma.rn.f64 	%fd30, %fd27, %fd22, %fd28;
	fma.rn.f64 	%fd31, %fd30, %fd22, %fd29;
	ld.global.nc.v2.f64 	{%fd32, %fd33}, [%rd18+32];
	fma.rn.f64 	%fd34, %fd31, %fd22, %fd32;
	fma.rn.f64 	%fd35, %fd34, %fd22, %fd33;
	fma.rn.f64 	%fd36, %fd35, %fd70, %fd70;
	fma.rn.f64 	%fd37, %fd35, %fd22, 0d3FF0000000000000;
	selp.f64 	%fd38, %fd37, %fd36, %p5;
	and.b32  	%r113, %r179, 2;
	setp.eq.s32 	%p6, %r113, 0;
	mov.f64 	%fd39, 0d0000000000000000;
	sub.f64 	%fd40, %fd39, %fd38;
	selp.f64 	%fd41, %fd38, %fd40, %p6;
	cvt.rn.f32.f64 	%f1, %fd41;
	@%p4 bra 	$L__BB1_9;
	mov.f64 	%fd47, 0d0000000000000000;
	mov.f64 	%fd48, 0d7FF0000000000000;
	mul.rn.f64 	%fd71, %fd48, %fd47;
	mov.b32 	%r180, 0;
	bra.uni 	$L__BB1_11;
$L__BB1_9:
	mul.f64 	%fd42, %fd2, 0d3FE45F306DC9C883;
	cvt.rni.s32.f64 	%r180, %fd42;
	cvt.rn.f64.s32 	%fd43, %r180;
	fma.rn.f64 	%fd44, %fd43, 0dBFF921FB54442D18, %fd2;
	fma.rn.f64 	%fd45, %fd43, 0dBC91A62633145C00, %fd44;
	fma.rn.f64 	%fd71, %fd43, 0dB97B839A252049C0, %fd45;
	setp.ltu.f64 	%p7, %fd2, 0d41E0000000000000;
	@%p7 bra 	$L__BB1_11;
	{ // callseq 3, 0
	.param .b64 param0;
	st.param.f64 	[param0], %fd2;
	.param .align 16 .b8 retval0[16];
	call.uni (retval0), 
	__internal_trig_reduction_slowpathd, 
	(
	param0
	);
	ld.param.f64 	%fd71, [retval0];
	ld.param.b32 	%r180, [retval0+8];
	} // callseq 3
$L__BB1_11:
	shl.b32 	%r116, %r180, 6;
	cvt.u64.u32 	%rd19, %r116;
	and.b64  	%rd20, %rd19, 64;
	add.s64 	%rd22, %rd17, %rd20;
	mul.rn.f64 	%fd49, %fd71, %fd71;
	and.b32  	%r117, %r180, 1;
	setp.eq.b32 	%p8, %r117, 1;
	selp.f64 	%fd50, 0dBDA8FF8320FD8164, 0d3DE5DB65F9785EBA, %p8;
	ld.global.nc.v2.f64 	{%fd51, %fd52}, [%rd22];
	fma.rn.f64 	%fd53, %fd50, %fd49, %fd51;
	fma.rn.f64 	%fd54, %fd53, %fd49, %fd52;
	ld.global.nc.v2.f64 	{%fd55, %fd56}, [%rd22+16];
	fma.rn.f64 	%fd57, %fd54, %fd49, %fd55;
	fma.rn.f64 	%fd58, %fd57, %fd49, %fd56;
	ld.global.nc.v2.f64 	{%fd59, %fd60}, [%rd22+32];
	fma.rn.f64 	%fd61, %fd58, %fd49, %fd59;
	fma.rn.f64 	%fd62, %fd61, %fd49, %fd60;
	fma.rn.f64 	%fd63, %fd62, %fd71, %fd71;
	fma.rn.f64 	%fd64, %fd62, %fd49, 0d3FF0000000000000;
	selp.f64 	%fd65, %fd64, %fd63, %p8;
	and.b32  	%r118, %r180, 2;
	setp.eq.s32 	%p9, %r118, 0;
	mov.f64 	%fd66, 0d0000000000000000;
	sub.f64 	%fd67, %fd66, %fd65;
	selp.f64 	%fd68, %fd65, %fd67, %p9;
	cvt.rn.f32.f64 	%f2, %fd68;
	mul.wide.u32 	%rd23, %r177, 8;
	add.s64 	%rd24, %rd1, %rd23;
	st.global.f32 	[%rd24], %f1;
	st.global.f32 	[%rd24+4], %f2;
	add.s32 	%r177, %r177, 1;
	setp.eq.s32 	%p10, %r177, %r105;
	@%p10 bra 	$L__BB1_12;
	bra.uni 	$L__BB1_2;
$L__BB1_12:
	mul.lo.s32 	%r4, %r105, %r3;
	mov.b32 	%r183, 0;
	mov.u32 	%r182, %r183;
$L__BB1_13:
	setp.le.s32 	%p11, %r182, %r183;
	@%p11 bra 	$L__BB1_15;
	add.s32 	%r120, %r182, %r4;
	mul.wide.s32 	%rd25, %r120, 8;
	add.s64 	%rd26, %rd2, %rd25;
	ld.global.f32 	%f3, [%rd26];
	ld.global.f32 	%f4, [%rd26+4];
	add.s32 	%r121, %r183, %r4;
	mul.wide.s32 	%rd27, %r121, 8;
	add.s64 	%rd28, %rd2, %rd27;
	ld.global.f32 	%f5, [%rd28];
	ld.global.f32 	%f6, [%rd28+4];
	st.global.f32 	[%rd26], %f5;
	st.global.f32 	[%rd26+4], %f6;
	st.global.f32 	[%rd28], %f3;
	st.global.f32 	[%rd28+4], %f4;
$L__BB1_15:
	mov.u32 	%r184, %r105;
$L__BB1_16:
	shr.u32 	%r184, %r184, 1;
	xor.b32  	%r183, %r184, %r183;
	setp.lt.s32 	%p12, %r183, %r184;
	@%p12 bra 	$L__BB1_16;
	add.s32 	%r182, %r182, 1;
	setp.eq.s32 	%p13, %r182, %r105;
	@%p13 bra 	$L__BB1_18;
	bra.uni 	$L__BB1_13;
$L__BB1_18:
	setp.lt.s32 	%p14, %r105, 2;
	mul.wide.u32 	%rd29, %r105, 8;
	add.s64 	%rd3, %rd2, %rd29;
	@%p14 bra 	$L__BB1_33;
	setp.eq.s64 	%p15, %rd3, %rd2;
	mul.lo.s32 	%r15, %r105, %r3;
	@%p15 bra 	$L__BB1_33;
	mov.b32 	%r185, 2;
$L__BB1_21:
	shr.s32 	%r24, %r185, 1;
	setp.lt.s32 	%p16, %r24, 1;
	add.s32 	%r123, %r185, -1;
	not.b32 	%r124, %r185;
	and.b32  	%r125, %r124, %r123;
	popc.b32 	%r126, %r125;
	shr.u32 	%r25, %r105, %r126;
	add.s32 	%r26, %r24, %r15;
	@%p16 bra 	$L__BB1_32;
	and.b32  	%r27, %r24, 2147483644;
	and.b32  	%r28, %r185, 6;
	and.b32  	%r29, %r185, 2;
	mul.wide.s32 	%rd56, %r185, 8;
	mov.u64 	%rd111, %rd2;
$L__BB1_23:
	setp.lt.u32 	%p17, %r24, 4;
	mov.b32 	%r188, 0;
	@%p17 bra 	$L__BB1_26;
	mov.b32 	%r186, 0;
$L__BB1_25:
	.pragma "nounroll";
	mul.lo.s32 	%r129, %r25, %r186;
	mul.wide.u32 	%rd30, %r129, 8;
	add.s64 	%rd31, %rd1, %rd30;
	add.s32 	%r130, %r26, %r186;
	mul.wide.s32 	%rd32, %r130, 8;
	add.s64 	%rd33, %rd111, %rd32;
	ld.global.f32 	%f7, [%rd31];
	ld.global.f32 	%f8, [%rd33];
	mul.f32 	%f9, %f7, %f8;
	ld.global.f32 	%f10, [%rd31+4];
	ld.global.f32 	%f11, [%rd33+4];
	mul.f32 	%f12, %f10, %f11;
	sub.f32 	%f13, %f9, %f12;
	mul.f32 	%f14, %f10, %f8;
	fma.rn.f32 	%f15, %f11, %f7, %f14;
	add.s32 	%r131, %r186, %r15;
	mul.wide.s32 	%rd34, %r131, 8;
	add.s64 	%rd35, %rd111, %rd34;
	ld.global.f32 	%f16, [%rd35];
	sub.f32 	%f17, %f16, %f13;
	ld.global.f32 	%f18, [%rd35+4];
	sub.f32 	%f19, %f18, %f15;
	st.global.f32 	[%rd33], %f17;
	st.global.f32 	[%rd33+4], %f19;
	add.f32 	%f20, %f13, %f16;
	add.f32 	%f21, %f18, %f15;
	st.global.f32 	[%rd35], %f20;
	st.global.f32 	[%rd35+4], %f21;
	add.s32 	%r132, %r129, %r25;
	mul.wide.u32 	%rd36, %r132, 8;
	add.s64 	%rd37, %rd1, %rd36;
	ld.global.f32 	%f22, [%rd37];
	ld.global.f32 	%f23, [%rd33+8];
	mul.f32 	%f24, %f22, %f23;
	ld.global.f32 	%f25, [%rd37+4];
	ld.global.f32 	%f26, [%rd33+12];
	mul.f32 	%f27, %f25, %f26;
	sub.f32 	%f28, %f24, %f27;
	mul.f32 	%f29, %f25, %f23;
	fma.rn.f32 	%f30, %f26, %f22, %f29;
	ld.global.f32 	%f31, [%rd35+8];
	sub.f32 	%f32, %f31, %f28;
	ld.global.f32 	%f33, [%rd35+12];
	sub.f32 	%f34, %f33, %f30;
	st.global.f32 	[%rd33+8], %f32;
	st.global.f32 	[%rd33+12], %f34;
	add.f32 	%f35, %f28, %f31;
	add.f32 	%f36, %f33, %f30;
	st.global.f32 	[%rd35+8], %f35;
	st.global.f32 	[%rd35+12], %f36;
	add.s32 	%r133, %r132, %r25;
	mul.wide.u32 	%rd38, %r133, 8;
	add.s64 	%rd39, %rd1, %rd38;
	ld.global.f32 	%f37, [%rd39];
	ld.global.f32 	%f38, [%rd33+16];
	mul.f32 	%f39, %f37, %f38;
	ld.global.f32 	%f40, [%rd39+4];
	ld.global.f32 	%f41, [%rd33+20];
	mul.f32 	%f42, %f40, %f41;
	sub.f32 	%f43, %f39, %f42;
	mul.f32 	%f44, %f40, %f38;
	fma.rn.f32 	%f45, %f41, %f37, %f44;
	ld.global.f32 	%f46, [%rd35+16];
	sub.f32 	%f47, %f46, %f43;
	ld.global.f32 	%f48, [%rd35+20];
	sub.f32 	%f49, %f48, %f45;
	st.global.f32 	[%rd33+16], %f47;
	st.global.f32 	[%rd33+20], %f49;
	add.f32 	%f50, %f43, %f46;
	add.f32 	%f51, %f48, %f45;
	st.global.f32 	[%rd35+16], %f50;
	st.global.f32 	[%rd35+20], %f51;
	add.s32 	%r134, %r133, %r25;
	mul.wide.u32 	%rd40, %r134, 8;
	add.s64 	%rd41, %rd1, %rd40;
	ld.global.f32 	%f52, [%rd41];
	ld.global.f32 	%f53, [%rd33+24];
	mul.f32 	%f54, %f52, %f53;
	ld.global.f32 	%f55, [%rd41+4];
	ld.global.f32 	%f56, [%rd33+28];
	mul.f32 	%f57, %f55, %f56;
	sub.f32 	%f58, %f54, %f57;
	mul.f32 	%f59, %f55, %f53;
	fma.rn.f32 	%f60, %f56, %f52, %f59;
	ld.global.f32 	%f61, [%rd35+24];
	sub.f32 	%f62, %f61, %f58;
	ld.global.f32 	%f63, [%rd35+28];
	sub.f32 	%f64, %f63, %f60;
	st.global.f32 	[%rd33+24], %f62;
	st.global.f32 	[%rd33+28], %f64;
	add.f32 	%f65, %f58, %f61;
	add.f32 	%f66, %f63, %f60;
	st.global.f32 	[%rd35+24], %f65;
	st.global.f32 	[%rd35+28], %f66;
	add.s32 	%r186, %r186, 4;
	setp.ne.s32 	%p18, %r186, %r27;
	mov.u32 	%r188, %r27;
	@%p18 bra 	$L__BB1_25;
$L__BB1_26:
	setp.eq.s32 	%p19, %r28, 0;
	@%p19 bra 	$L__BB1_31;
	setp.eq.s32 	%p20, %r28, 2;
	@%p20 bra 	$L__BB1_29;
	mul.lo.s32 	%r135, %r25, %r188;
	mul.wide.u32 	%rd42, %r135, 8;
	add.s64 	%rd43, %rd1, %rd42;
	add.s32 	%r136, %r26, %r188;
	mul.wide.s32 	%rd44, %r136, 8;
	add.s64 	%rd45, %rd111, %rd44;
	ld.global.f32 	%f67, [%rd43];
	ld.global.f32 	%f68, [%rd45];
	mul.f32 	%f69, %f67, %f68;
	ld.global.f32 	%f70, [%rd43+4];
	ld.global.f32 	%f71, [%rd45+4];
	mul.f32 	%f72, %f70, %f71;
	sub.f32 	%f73, %f69, %f72;
	mul.f32 	%f74, %f70, %f68;
	fma.rn.f32 	%f75, %f71, %f67, %f74;
	add.s32 	%r137, %r188, %r15;
	mul.wide.s32 	%rd46, %r137, 8;
	add.s64 	%rd47, %rd111, %rd46;
	ld.global.f32 	%f76, [%rd47];
	sub.f32 	%f77, %f76, %f73;
	ld.global.f32 	%f78, [%rd47+4];
	sub.f32 	%f79, %f78, %f75;
	st.global.f32 	[%rd45], %f77;
	st.global.f32 	[%rd45+4], %f79;
	add.f32 	%f80, %f73, %f76;
	add.f32 	%f81, %f78, %f75;
	st.global.f32 	[%rd47], %f80;
	st.global.f32 	[%rd47+4], %f81;
	add.s32 	%r138, %r135, %r25;
	mul.wide.u32 	%rd48, %r138, 8;
	add.s64 	%rd49, %rd1, %rd48;
	ld.global.f32 	%f82, [%rd49];
	ld.global.f32 	%f83, [%rd45+8];
	mul.f32 	%f84, %f82, %f83;
	ld.global.f32 	%f85, [%rd49+4];
	ld.global.f32 	%f86, [%rd45+12];
	mul.f32 	%f87, %f85, %f86;
	sub.f32 	%f88, %f84, %f87;
	mul.f32 	%f89, %f85, %f83;
	fma.rn.f32 	%f90, %f86, %f82, %f89;
	ld.global.f32 	%f91, [%rd47+8];
	sub.f32 	%f92, %f91, %f88;
	ld.global.f32 	%f93, [%rd47+12];
	sub.f32 	%f94, %f93, %f90;
	st.global.f32 	[%rd45+8], %f92;
	st.global.f32 	[%rd45+12], %f94;
	add.f32 	%f95, %f88, %f91;
	add.f32 	%f96, %f93, %f90;
	st.global.f32 	[%rd47+8], %f95;
	st.global.f32 	[%rd47+12], %f96;
	add.s32 	%r188, %r188, 2;
$L__BB1_29:
	setp.eq.s32 	%p21, %r29, 0;
	@%p21 bra 	$L__BB1_31;
	mul.lo.s32 	%r139, %r25, %r188;
	mul.wide.u32 	%rd50, %r139, 8;
	add.s64 	%rd51, %rd1, %rd50;
	add.s32 	%r140, %r26, %r188;
	mul.wide.s32 	%rd52, %r140, 8;
	add.s64 	%rd53, %rd111, %rd52;
	ld.global.f32 	%f97, [%rd51];
	ld.global.f32 	%f98, [%rd53];
	mul.f32 	%f99, %f97, %f98;
	ld.global.f32 	%f100, [%rd51+4];
	ld.global.f32 	%f101, [%rd53+4];
	mul.f32 	%f102, %f100, %f101;
	sub.f32 	%f103, %f99, %f102;
	mul.f32 	%f104, %f100, %f98;
	fma.rn.f32 	%f105, %f101, %f97, %f104;
	add.s32 	%r141, %r188, %r15;
	mul.wide.s32 	%rd54, %r141, 8;
	add.s64 	%rd55, %rd111, %rd54;
	ld.global.f32 	%f106, [%rd55];
	sub.f32 	%f107, %f106, %f103;
	ld.global.f32 	%f108, [%rd55+4];
	sub.f32 	%f109, %f108, %f105;
	st.global.f32 	[%rd53], %f107;
	st.global.f32 	[%rd53+4], %f109;
	add.f32 	%f110, %f103, %f106;
	add.f32 	%f111, %f108, %f105;
	st.global.f32 	[%rd55], %f110;
	st.global.f32 	[%rd55+4], %f111;
$L__BB1_31:
	add.s64 	%rd111, %rd111, %rd56;
	setp.ne.s64 	%p22, %rd111, %rd3;
	@%p22 bra 	$L__BB1_23;
$L__BB1_32:
	shl.b32 	%r185, %r185, 1;
	setp.le.s32 	%p23, %r185, %r105;
	@%p23 bra 	$L__BB1_21;
$L__BB1_33:
	bar.sync 	0;
	add.s32 	%r201, %r3, 1;
	setp.ge.s32 	%p24, %r201, %r105;
	@%p24 bra 	$L__BB1_40;
	mul.lo.s32 	%r37, %r105, %r3;
	not.b32 	%r142, %r1;
	add.s32 	%r143, %r105, %r142;
	sub.s32 	%r144, %r143, %r2;
	and.b32  	%r38, %r144, 3;
	setp.eq.s32 	%p25, %r38, 0;
	mov.u32 	%r191, %r201;
	@%p25 bra 	$L__BB1_37;
	mov.b32 	%r190, 0;
	mov.u32 	%r191, %r201;
$L__BB1_36:
	.pragma "nounroll";
	add.s32 	%r146, %r191, %r37;
	mul.wide.s32 	%rd57, %r146, 8;
	add.s64 	%rd58, %rd2, %rd57;
	ld.global.f32 	%f112, [%rd58];
	ld.global.f32 	%f113, [%rd58+4];
	mad.lo.s32 	%r147, %r191, %r105, %r3;
	mul.wide.s32 	%rd59, %r147, 8;
	add.s64 	%rd60, %rd2, %rd59;
	ld.global.f32 	%f114, [%rd60];
	ld.global.f32 	%f115, [%rd60+4];
	st.global.f32 	[%rd58], %f114;
	st.global.f32 	[%rd58+4], %f115;
	st.global.f32 	[%rd60], %f112;
	st.global.f32 	[%rd60+4], %f113;
	add.s32 	%r191, %r191, 1;
	add.s32 	%r190, %r190, 1;
	setp.ne.s32 	%p26, %r190, %r38;
	@%p26 bra 	$L__BB1_36;
$L__BB1_37:
	sub.s32 	%r148, %r105, %r3;
	add.s32 	%r149, %r148, -2;
	setp.lt.u32 	%p27, %r149, 3;
	@%p27 bra 	$L__BB1_40;
	mul.wide.s32 	%rd65, %r105, 8;
$L__BB1_39:
	add.s32 	%r150, %r191, %r37;
	mul.wide.s32 	%rd61, %r150, 8;
	add.s64 	%rd62, %rd2, %rd61;
	ld.global.f32 	%f116, [%rd62];
	ld.global.f32 	%f117, [%rd62+4];
	mad.lo.s32 	%r151, %r191, %r105, %r3;
	mul.wide.s32 	%rd63, %r151, 8;
	add.s64 	%rd64, %rd2, %rd63;
	ld.global.f32 	%f118, [%rd64];
	ld.global.f32 	%f119, [%rd64+4];
	st.global.f32 	[%rd62], %f118;
	st.global.f32 	[%rd62+4], %f119;
	st.global.f32 	[%rd64], %f116;
	st.global.f32 	[%rd64+4], %f117;
	ld.global.f32 	%f120, [%rd62+8];
	ld.global.f32 	%f121, [%rd62+12];
	add.s64 	%rd66, %rd64, %rd65;
	ld.global.f32 	%f122, [%rd66];
	ld.global.f32 	%f123, [%rd66+4];
	st.global.f32 	[%rd62+8], %f122;
	st.global.f32 	[%rd62+12], %f123;
	st.global.f32 	[%rd66], %f120;
	st.global.f32 	[%rd66+4], %f121;
	ld.global.f32 	%f124, [%rd62+16];
	ld.global.f32 	%f125, [%rd62+20];
	add.s64 	%rd67, %rd66, %rd65;
	ld.global.f32 	%f126, [%rd67];
	ld.global.f32 	%f127, [%rd67+4];
	st.global.f32 	[%rd62+16], %f126;
	st.global.f32 	[%rd62+20], %f127;
	st.global.f32 	[%rd67], %f124;
	st.global.f32 	[%rd67+4], %f125;
	ld.global.f32 	%f128, [%rd62+24];
	ld.global.f32 	%f129, [%rd62+28];
	add.s64 	%rd68, %rd67, %rd65;
	ld.global.f32 	%f130, [%rd68];
	ld.global.f32 	%f131, [%rd68+4];
	st.global.f32 	[%rd62+24], %f130;
	st.global.f32 	[%rd62+28], %f131;
	st.global.f32 	[%rd68], %f128;
	st.global.f32 	[%rd68+4], %f129;
	add.s32 	%r191, %r191, 4;
	setp.lt.s32 	%p28, %r191, %r105;
	@%p28 bra 	$L__BB1_39;
$L__BB1_40:
	setp.lt.s32 	%p29, %r105, 1;
	bar.sync 	0;
	@%p29 bra 	$L__BB1_47;
	mul.lo.s32 	%r46, %r105, %r3;
	mov.b32 	%r195, 0;
	mov.u32 	%r194, %r195;
$L__BB1_42:
	setp.le.s32 	%p30, %r194, %r195;
	@%p30 bra 	$L__BB1_44;
	add.s32 	%r153, %r194, %r46;
	mul.wide.s32 	%rd69, %r153, 8;
	add.s64 	%rd70, %rd2, %rd69;
	ld.global.f32 	%f132, [%rd70];
	ld.global.f32 	%f133, [%rd70+4];
	add.s32 	%r154, %r195, %r46;
	mul.wide.s32 	%rd71, %r154, 8;
	add.s64 	%rd72, %rd2, %rd71;
	ld.global.f32 	%f134, [%rd72];
	ld.global.f32 	%f135, [%rd72+4];
	st.global.f32 	[%rd70], %f134;
	st.global.f32 	[%rd70+4], %f135;
	st.global.f32 	[%rd72], %f132;
	st.global.f32 	[%rd72+4], %f133;
$L__BB1_44:
	mov.u32 	%r196, %r105;
$L__BB1_45:
	shr.u32 	%r196, %r196, 1;
	xor.b32  	%r195, %r196, %r195;
	setp.lt.s32 	%p31, %r195, %r196;
	@%p31 bra 	$L__BB1_45;
	add.s32 	%r194, %r194, 1;
	setp.eq.s32 	%p32, %r194, %r105;
	@%p32 bra 	$L__BB1_47;
	bra.uni 	$L__BB1_42;
$L__BB1_47:
	setp.lt.s32 	%p33, %r105, 2;
	@%p33 bra 	$L__BB1_62;
	setp.eq.s64 	%p34, %rd3, %rd2;
	mul.lo.s32 	%r47, %r105, %r3;
	@%p34 bra 	$L__BB1_62;
	mov.b32 	%r202, 2;
$L__BB1_50:
	shr.s32 	%r74, %r202, 1;
	setp.lt.s32 	%p35, %r74, 1;
	add.s32 	%r156, %r202, -1;
	not.b32 	%r157, %r202;
	and.b32  	%r158, %r157, %r156;
	popc.b32 	%r159, %r158;
	shr.u32 	%r75, %r105, %r159;
	@%p35 bra 	$L__BB1_61;
	and.b32  	%r76, %r74, 2147483644;
	shl.b32 	%r77, %r75, 2;
	mul.wide.u32 	%rd7, %r77, 8;
	mul.wide.s32 	%rd98, %r202, 8;
	mov.u64 	%rd112, %rd2;
$L__BB1_52:
	setp.lt.u32 	%p36, %r74, 4;
	mov.b32 	%r210, 0;
	@%p36 bra 	$L__BB1_55;
	add.s32 	%r204, %r74, %r47;
	and.b32  	%r161, %r74, 2147483644;
	neg.s32 	%r208, %r161;
	mul.lo.s32 	%r207, %r75, 3;
	shl.b32 	%r206, %r75, 1;
	add.s64 	%rd113, %rd1, 4;
	mov.u32 	%r203, %r47;
	mov.u32 	%r205, %r75;
$L__BB1_54:
	.pragma "nounroll";
	mul.wide.s32 	%rd73, %r204, 8;
	add.s64 	%rd74, %rd112, 16;
	add.s64 	%rd75, %rd74, %rd73;
	mul.wide.s32 	%rd76, %r203, 8;
	add.s64 	%rd77, %rd74, %rd76;
	ld.global.f32 	%f136, [%rd113+-4];
	ld.global.f32 	%f137, [%rd75+-16];
	mul.f32 	%f138, %f136, %f137;
	ld.global.f32 	%f139, [%rd113];
	ld.global.f32 	%f140, [%rd75+-12];
	mul.f32 	%f141, %f139, %f140;
	sub.f32 	%f142, %f138, %f141;
	mul.f32 	%f143, %f139, %f137;
	fma.rn.f32 	%f144, %f140, %f136, %f143;
	ld.global.f32 	%f145, [%rd77+-16];
	sub.f32 	%f146, %f145, %f142;
	ld.global.f32 	%f147, [%rd77+-12];
	sub.f32 	%f148, %f147, %f144;
	st.global.f32 	[%rd75+-16], %f146;
	st.global.f32 	[%rd75+-12], %f148;
	add.f32 	%f149, %f142, %f145;
	add.f32 	%f150, %f147, %f144;
	st.global.f32 	[%rd77+-16], %f149;
	st.global.f32 	[%rd77+-12], %f150;
	mul.wide.u32 	%rd78, %r205, 8;
	add.s64 	%rd79, %rd1, %rd78;
	ld.global.f32 	%f151, [%rd79];
	ld.global.f32 	%f152, [%rd75+-8];
	mul.f32 	%f153, %f151, %f152;
	ld.global.f32 	%f154, [%rd79+4];
	ld.global.f32 	%f155, [%rd75+-4];
	mul.f32 	%f156, %f154, %f155;
	sub.f32 	%f157, %f153, %f156;
	mul.f32 	%f158, %f154, %f152;
	fma.rn.f32 	%f159, %f155, %f151, %f158;
	ld.global.f32 	%f160, [%rd77+-8];
	sub.f32 	%f161, %f160, %f157;
	ld.global.f32 	%f162, [%rd77+-4];
	sub.f32 	%f163, %f162, %f159;
	st.global.f32 	[%rd75+-8], %f161;
	st.global.f32 	[%rd75+-4], %f163;
	add.f32 	%f164, %f157, %f160;
	add.f32 	%f165, %f162, %f159;
	st.global.f32 	[%rd77+-8], %f164;
	st.global.f32 	[%rd77+-4], %f165;
	mul.wide.u32 	%rd80, %r206, 8;
	add.s64 	%rd81, %rd1, %rd80;
	ld.global.f32 	%f166, [%rd81];
	ld.global.f32 	%f167, [%rd75];
	mul.f32 	%f168, %f166, %f167;
	ld.global.f32 	%f169, [%rd81+4];
	ld.global.f32 	%f170, [%rd75+4];
	mul.f32 	%f171, %f169, %f170;
	sub.f32 	%f172, %f168, %f171;
	mul.f32 	%f173, %f169, %f167;
	fma.rn.f32 	%f174, %f170, %f166, %f173;
	ld.global.f32 	%f175, [%rd77];
	sub.f32 	%f176, %f175, %f172;
	ld.global.f32 	%f177, [%rd77+4];
	sub.f32 	%f178, %f177, %f174;
	st.global.f32 	[%rd75], %f176;
	st.global.f32 	[%rd75+4], %f178;
	add.f32 	%f179, %f172, %f175;
	add.f32 	%f180, %f177, %f174;
	st.global.f32 	[%rd77], %f179;
	st.global.f32 	[%rd77+4], %f180;
	mul.wide.u32 	%rd82, %r207, 8;
	add.s64 	%rd83, %rd1, %rd82;
	ld.global.f32 	%f181, [%rd83];
	ld.global.f32 	%f182, [%rd75+8];
	mul.f32 	%f183, %f181, %f182;
	ld.global.f32 	%f184, [%rd83+4];
	ld.global.f32 	%f185, [%rd75+12];
	mul.f32 	%f186, %f184, %f185;
	sub.f32 	%f187, %f183, %f186;
	mul.f32 	%f188, %f184, %f182;
	fma.rn.f32 	%f189, %f185, %f181, %f188;
	ld.global.f32 	%f190, [%rd77+8];
	sub.f32 	%f191, %f190, %f187;
	ld.global.f32 	%f192, [%rd77+12];
	sub.f32 	%f193, %f192, %f189;
	st.global.f32 	[%rd75+8], %f191;
	st.global.f32 	[%rd75+12], %f193;
	add.f32 	%f194, %f187, %f190;
	add.f32 	%f195, %f192, %f189;
	st.global.f32 	[%rd77+8], %f194;
	st.global.f32 	[%rd77+12], %f195;
	add.s32 	%r208, %r208, 4;
	add.s64 	%rd113, %rd113, %rd7;
	add.s32 	%r207, %r207, %r77;
	add.s32 	%r206, %r206, %r77;
	add.s32 	%r205, %r205, %r77;
	add.s32 	%r204, %r204, 4;
	add.s32 	%r203, %r203, 4;
	setp.ne.s32 	%p37, %r208, 0;
	mov.u32 	%r210, %r76;
	@%p37 bra 	$L__BB1_54;
$L__BB1_55:
	add.s32 	%r95, %r74, %r47;
	and.b32  	%r162, %r202, 6;
	setp.eq.s32 	%p38, %r162, 0;
	@%p38 bra 	$L__BB1_60;
	setp.eq.s32 	%p39, %r162, 2;
	@%p39 bra 	$L__BB1_58;
	mul.lo.s32 	%r163, %r75, %r210;
	mul.wide.u32 	%rd84, %r163, 8;
	add.s64 	%rd85, %rd1, %rd84;
	add.s32 	%r164, %r95, %r210;
	mul.wide.s32 	%rd86, %r164, 8;
	add.s64 	%rd87, %rd112, %rd86;
	ld.global.f32 	%f196, [%rd85];
	ld.global.f32 	%f197, [%rd87];
	mul.f32 	%f198, %f196, %f197;
	ld.global.f32 	%f199, [%rd85+4];
	ld.global.f32 	%f200, [%rd87+4];
	mul.f32 	%f201, %f199, %f200;
	sub.f32 	%f202, %f198, %f201;
	mul.f32 	%f203, %f199, %f197;
	fma.rn.f32 	%f204, %f200, %f196, %f203;
	add.s32 	%r165, %r210, %r47;
	mul.wide.s32 	%rd88, %r165, 8;
	add.s64 	%rd89, %rd112, %rd88;
	ld.global.f32 	%f205, [%rd89];
	sub.f32 	%f206, %f205, %f202;
	ld.global.f32 	%f207, [%rd89+4];
	sub.f32 	%f208, %f207, %f204;
	st.global.f32 	[%rd87], %f206;
	st.global.f32 	[%rd87+4], %f208;
	add.f32 	%f209, %f202, %f205;
	add.f32 	%f210, %f207, %f204;
	st.global.f32 	[%rd89], %f209;
	st.global.f32 	[%rd89+4], %f210;
	add.s32 	%r166, %r163, %r75;
	mul.wide.u32 	%rd90, %r166, 8;
	add.s64 	%rd91, %rd1, %rd90;
	ld.global.f32 	%f211, [%rd91];
	ld.global.f32 	%f212, [%rd87+8];
	mul.f32 	%f213, %f211, %f212;
	ld.global.f32 	%f214, [%rd91+4];
	ld.global.f32 	%f215, [%rd87+12];
	mul.f32 	%f216, %f214, %f215;
	sub.f32 	%f217, %f213, %f216;
	mul.f32 	%f218, %f214, %f212;
	fma.rn.f32 	%f219, %f215, %f211, %f218;
	ld.global.f32 	%f220, [%rd89+8];
	sub.f32 	%f221, %f220, %f217;
	ld.global.f32 	%f222, [%rd89+12];
	sub.f32 	%f223, %f222, %f219;
	st.global.f32 	[%rd87+8], %f221;
	st.global.f32 	[%rd87+12], %f223;
	add.f32 	%f224, %f217, %f220;
	add.f32 	%f225, %f222, %f219;
	st.global.f32 	[%rd89+8], %f224;
	st.global.f32 	[%rd89+12], %f225;
	add.s32 	%r210, %r210, 2;
$L__BB1_58:
	and.b32  	%r167, %r202, 2;
	setp.eq.s32 	%p40, %r167, 0;
	@%p40 bra 	$L__BB1_60;
	mul.lo.s32 	%r168, %r75, %r210;
	mul.wide.u32 	%rd92, %r168, 8;
	add.s64 	%rd93, %rd1, %rd92;
	add.s32 	%r169, %r95, %r210;
	mul.wide.s32 	%rd94, %r169, 8;
	add.s64 	%rd95, %rd112, %rd94;
	ld.global.f32 	%f226, [%rd93];
	ld.global.f32 	%f227, [%rd95];
	mul.f32 	%f228, %f226, %f227;
	ld.global.f32 	%f229, [%rd93+4];
	ld.global.f32 	%f230, [%rd95+4];
	mul.f32 	%f231, %f229, %f230;
	sub.f32 	%f232, %f228, %f231;
	mul.f32 	%f233, %f229, %f227;
	fma.rn.f32 	%f234, %f230, %f226, %f233;
	add.s32 	%r170, %r210, %r47;
	mul.wide.s32 	%rd96, %r170, 8;
	add.s64 	%rd97, %rd112, %rd96;
	ld.global.f32 	%f235, [%rd97];
	sub.f32 	%f236, %f235, %f232;
	ld.global.f32 	%f237, [%rd97+4];
	sub.f32 	%f238, %f237, %f234;
	st.global.f32 	[%rd95], %f236;
	st.global.f32 	[%rd95+4], %f238;
	add.f32 	%f239, %f232, %f235;
	add.f32 	%f240, %f237, %f234;
	st.global.f32 	[%rd97], %f239;
	st.global.f32 	[%rd97+4], %f240;
$L__BB1_60:
	add.s64 	%rd112, %rd112, %rd98;
	setp.ne.s64 	%p41, %rd112, %rd3;
	@%p41 bra 	$L__BB1_52;
$L__BB1_61:
	shl.b32 	%r202, %r202, 1;
	setp.gt.s32 	%p42, %r202, %r105;
	@%p42 bra 	$L__BB1_62;
	bra.uni 	$L__BB1_50;
$L__BB1_62:
	setp.ge.s32 	%p43, %r201, %r105;
	@%p43 bra 	$L__BB1_70;
	mul.lo.s32 	%r55, %r105, %r3;
	not.b32 	%r171, %r1;
	add.s32 	%r172, %r105, %r171;
	sub.s32 	%r173, %r172, %r2;
	and.b32  	%r56, %r173, 3;
	setp.eq.s32 	%p44, %r56, 0;
	@%p44 bra 	$L__BB1_67;
	mad.lo.s32 	%r199, %r105, %r201, %r3;
	add.s64 	%rd6, %rd2, 4;
	add.s32 	%r174, %r3, %r55;
	add.s32 	%r198, %r174, 1;
	neg.s32 	%r197, %r56;
	mov.u32 	%r200, %r3;
$L__BB1_65:
	.pragma "nounroll";
	mul.wide.s32 	%rd99, %r198, 8;
	add.s64 	%rd100, %rd6, %rd99;
	ld.global.f32 	%f241, [%rd100+-4];
	ld.global.f32 	%f242, [%rd100];
	mul.wide.s32 	%rd101, %r199, 8;
	add.s64 	%rd102, %rd2, %rd101;
	ld.global.f32 	%f243, [%rd102];
	ld.global.f32 	%f244, [%rd102+4];
	st.global.f32 	[%rd100+-4], %f243;
	st.global.f32 	[%rd100], %f244;
	st.global.f32 	[%rd102], %f241;
	st.global.f32 	[%rd102+4], %f242;
	add.s32 	%r200, %r200, 1;
	add.s32 	%r199, %r199, %r105;
	add.s32 	%r198, %r198, 1;
	add.s32 	%r197, %r197, 1;
	setp.ne.s32 	%p45, %r197, 0;
	@%p45 bra 	$L__BB1_65;
	add.s32 	%r201, %r200, 1;
$L__BB1_67:
	sub.s32 	%r175, %r105, %r3;
	add.s32 	%r176, %r175, -2;
	setp.lt.u32 	%p46, %r176, 3;
	@%p46 bra 	$L__BB1_70;
	mad.lo.s32 	%r212, %r201, %r105, %r3;
	shl.b32 	%r71, %r105, 2;
	add.s32 	%r211, %r201, %r55;
	mul.wide.s32 	%rd107, %r105, 8;
$L__BB1_69:
	mul.wide.s32 	%rd103, %r211, 8;
	add.s64 	%rd104, %rd2, %rd103;
	ld.global.f32 	%f245, [%rd104];
	ld.global.f32 	%f246, [%rd104+4];
	mul.wide.s32 	%rd105, %r212, 8;
	add.s64 	%rd106, %rd2, %rd105;
	ld.global.f32 	%f247, [%rd106];
	ld.global.f32 	%f248, [%rd106+4];
	st.global.f32 	[%rd104], %f247;
	st.global.f32 	[%rd104+4], %f248;
	st.global.f32 	[%rd106], %f245;
	st.global.f32 	[%rd106+4], %f246;
	ld.global.f32 	%f249, [%rd104+8];
	ld.global.f32 	%f250, [%rd104+12];
	add.s64 	%rd108, %rd106, %rd107;
	ld.global.f32 	%f251, [%rd108];
	ld.global.f32 	%f252, [%rd108+4];
	st.global.f32 	[%rd104+8], %f251;
	st.global.f32 	[%rd104+12], %f252;
	st.global.f32 	[%rd108], %f249;
	st.global.f32 	[%rd108+4], %f250;
	ld.global.f32 	%f253, [%rd104+16];
	ld.global.f32 	%f254, [%rd104+20];
	add.s64 	%rd109, %rd108, %rd107;
	ld.global.f32 	%f255, [%rd109];
	ld.global.f32 	%f256, [%rd109+4];
	st.global.f32 	[%rd104+16], %f255;
	st.global.f32 	[%rd104+20], %f256;
	st.global.f32 	[%rd109], %f253;
	st.global.f32 	[%rd109+4], %f254;
	ld.global.f32 	%f257, [%rd104+24];
	ld.global.f32 	%f258, [%rd104+28];
	add.s64 	%rd110, %rd109, %rd107;
	ld.global.f32 	%f259, [%rd110];
	ld.global.f32 	%f260, [%rd110+4];
	st.global.f32 	[%rd104+24], %f259;
	st.global.f32 	[%rd104+28], %f260;
	st.global.f32 	[%rd110], %f257;
	st.global.f32 	[%rd110+4], %f258;
	add.s32 	%r201, %r201, 4;
	add.s32 	%r212, %r212, %r71;
	add.s32 	%r211, %r211, 4;
	setp.lt.s32 	%p47, %r201, %r105;
	@%p47 bra 	$L__BB1_69;
$L__BB1_70:
	bar.sync 	0;
	ret;

}
.func  (.param .align 16 .b8 func_retval0[16]) __internal_trig_reduction_slowpathd(
	.param .b64 __internal_trig_reduction_slowpathd_param_0
)
{
	.local .align 8 .b8 	__local_depot2[40];
	.reg .b64 	%SP;
	.reg .b64 	%SPL;
	.reg .pred 	%p<10>;
	.reg .b32 	%r<47>;
	.reg .b64 	%rd<74>;
	.reg .b64 	%fd<5>;

	mov.u64 	%SPL, __local_depot2;
	ld.param.f64 	%fd4, [__internal_trig_reduction_slowpathd_param_0];
	add.u64 	%rd1, %SPL, 0;
	{
	.reg .b32 %temp; 
	mov.b64 	{%temp, %r1}, %fd4;
	}
	shr.u32 	%r2, %r1, 20;
	and.b32  	%r3, %r2, 2047;
	setp.eq.s32 	%p1, %r3, 2047;
	mov.b32 	%r46, 0;
	@%p1 bra 	$L__BB2_9;
	add.s32 	%r20, %r3, -1024;
	mov.b64 	%rd20, %fd4;
	shl.b64 	%rd2, %rd20, 11;
	shr.u32 	%r4, %r20, 6;
	sub.s32 	%r45, 15, %r4;
	sub.s32 	%r21, 19, %r4;
	setp.lt.u32 	%p2, %r20, 128;
	selp.b32 	%r6, 18, %r21, %p2;
	setp.ge.s32 	%p3, %r45, %r6;
	mov.b64 	%rd70, 0;
	@%p3 bra 	$L__BB2_4;
	add.s32 	%r23, %r6, %r4;
	neg.s32 	%r43, %r23;
	or.b64  	%rd3, %rd2, -9223372036854775808;
	mov.b64 	%rd70, 0;
	mov.b32 	%r42, 0;
	mov.u64 	%rd25, __cudart_i2opi_d;
	mov.u32 	%r44, %r45;
$L__BB2_3:
	.pragma "nounroll";
	mul.wide.s32 	%rd22, %r42, 8;
	add.s64 	%rd23, %rd1, %rd22;
	mul.wide.s32 	%rd24, %r44, 8;
	add.s64 	%rd26, %rd25, %rd24;
	ld.global.nc.u64 	%rd27, [%rd26];
	{
	.reg .u32 %r0, %r1, %r2, %r3, %alo, %ahi, %blo, %bhi, %clo, %chi;
	mov.b64 	{%alo,%ahi}, %rd27;
	mov.b64 	{%blo,%bhi}, %rd3;
	mov.b64 	{%clo,%chi}, %rd70;
	mad.lo.cc.u32 	%r0, %alo, %blo, %clo;
	madc.hi.cc.u32 	%r1, %alo, %blo, %chi;
	madc.hi.u32 	%r2, %alo, %bhi, 0;
	mad.lo.cc.u32 	%r1, %alo, %bhi, %r1;
	madc.hi.cc.u32 	%r2, %ahi, %blo, %r2;
	madc.hi.u32 	%r3, %ahi, %bhi, 0;
	mad.lo.cc.u32 	%r1, %ahi, %blo, %r1;
	madc.lo.cc.u32 	%r2, %ahi, %bhi, %r2;
	addc.u32 	%r3, %r3, 0;
	mov.b64 	%rd28, {%r0,%r1};
	mov.b64 	%rd70, {%r2,%r3};
	}
	st.local.u64 	[%rd23], %rd28;
	add.s32 	%r44, %r44, 1;
	add.s32 	%r43, %r43, 1;
	add.s32 	%r42, %r42, 1;
	setp.ne.s32 	%p4, %r43, -15;
	mov.u32 	%r45, %r6;
	@%p4 bra 	$L__BB2_3;
$L__BB2_4:
	cvt.s64.s32 	%rd29, %r45;
	cvt.u64.u32 	%rd30, %r4;
	add.s64 	%rd31, %rd30, %rd29;
	shl.b64 	%rd32, %rd31, 3;
	add.s64 	%rd33, %rd1, %rd32;
	st.local.u64 	[%rd33+-120], %rd70;
	and.b32  	%r15, %r2, 63;
	ld.local.u64 	%rd72, [%rd1+16];
	ld.local.u64 	%rd71, [%rd1+24];
	setp.eq.s32 	%p5, %r15, 0;
	@%p5 bra 	$L__BB2_6;
	shl.b64 	%rd34, %rd71, %r15;
	shr.u64 	%rd35, %rd72, 1;
	xor.b32  	%r24, %r15, 63;
	shr.u64 	%rd36, %rd35, %r24;
	or.b64  	%rd71, %rd34, %rd36;
	ld.local.u64 	%rd37, [%rd1+8];
	shl.b64 	%rd38, %rd72, %r15;
	shr.u64 	%rd39, %rd37, 1;
	shr.u64 	%rd40, %rd39, %r24;
	or.b64  	%rd72, %rd38, %rd40;
$L__BB2_6:
	and.b32  	%r25, %r1, -2147483648;
	shr.u64 	%rd41, %rd71, 62;
	cvt.u32.u64 	%r26, %rd41;
	mov.b64 	{%r27, %r28}, %rd71;
	mov.b64 	{%r29, %r30}, %rd72;
	shf.l.wrap.b32 	%r31, %r30, %r27, 2;
	shf.l.wrap.b32 	%r32, %r27, %r28, 2;
	mov.b64 	%rd42, {%r31, %r32};
	shl.b64 	%rd43, %rd72, 2;
	shr.u64 	%rd44, %rd42, 63;
	cvt.u32.u64 	%r33, %rd44;
	add.s32 	%r34, %r33, %r26;
	setp.eq.s32 	%p6, %r25, 0;
	neg.s32 	%r35, %r34;
	selp.b32 	%r46, %r34, %r35, %p6;
	setp.gt.s64 	%p7, %rd42, -1;
	mov.b64 	%rd45, 0;
	{
	.reg .u32 %r0, %r1, %r2, %r3, %a0, %a1, %a2, %a3, %b0, %b1, %b2, %b3;
	mov.b64 	{%a0,%a1}, %rd45;
	mov.b64 	{%a2,%a3}, %rd45;
	mov.b64 	{%b0,%b1}, %rd43;
	mov.b64 	{%b2,%b3}, %rd42;
	sub.cc.u32 	%r0, %a0, %b0;
	subc.cc.u32 	%r1, %a1, %b1;
	subc.cc.u32 	%r2, %a2, %b2;
	subc.u32 	%r3, %a3, %b3;
	mov.b64 	%rd46, {%r0,%r1};
	mov.b64 	%rd47, {%r2,%r3};
	}
	xor.b32  	%r36, %r25, -2147483648;
	selp.b64 	%rd73, %rd42, %rd47, %p7;
	selp.b64 	%rd14, %rd43, %rd46, %p7;
	selp.b32 	%r17, %r25, %r36, %p7;
	clz.b64 	%r37, %rd73;
	cvt.u64.u32 	%rd15, %r37;
	setp.eq.s32 	%p8, %r37, 0;
	@%p8 bra 	$L__BB2_8;
	cvt.u32.u64 	%r38, %rd15;
	and.b32  	%r39, %r38, 63;
	shl.b64 	%rd48, %rd73, %r39;
	shr.u64 	%rd49, %rd14, 1;
	not.b32 	%r40, %r38;
	and.b32  	%r41, %r40, 63;
	shr.u64 	%rd50, %rd49, %r41;
	or.b64  	%rd73, %rd48, %rd50;
$L__BB2_8:
	mov.b64 	%rd51, -3958705157555305931;
	{
	.reg .u32 %r0, %r1, %r2, %r3, %alo, %ahi, %blo, %bhi;
	mov.b64 	{%alo,%ahi}, %rd73;
	mov.b64 	{%blo,%bhi}, %rd51;
	mul.lo.u32 	%r0, %alo, %blo;
	mul.hi.u32 	%r1, %alo, %blo;
	mad.lo.cc.u32 	%r1, %alo, %bhi, %r1;
	madc.hi.u32 	%r2, %alo, %bhi, 0;
	mad.lo.cc.u32 	%r1, %ahi, %blo, %r1;
	madc.hi.cc.u32 	%r2, %ahi, %blo, %r2;
	madc.hi.u32 	%r3, %ahi, %bhi, 0;
	mad.lo.cc.u32 	%r2, %ahi, %bhi, %r2;
	addc.u32 	%r3, %r3, 0;
	mov.b64 	%rd52, {%r0,%r1};
	mov.b64 	%rd53, {%r2,%r3};
	}
	setp.gt.s64 	%p9, %rd53, 0;
	{
	.reg .u32 %r0, %r1, %r2, %r3, %a0, %a1, %a2, %a3, %b0, %b1, %b2, %b3;
	mov.b64 	{%a0,%a1}, %rd52;
	mov.b64 	{%a2,%a3}, %rd53;
	mov.b64 	{%b0,%b1}, %rd52;
	mov.b64 	{%b2,%b3}, %rd53;
	add.cc.u32 	%r0, %a0, %b0;
	addc.cc.u32 	%r1, %a1, %b1;
	addc.cc.u32 	%r2, %a2, %b2;
	addc.u32 	%r3, %a3, %b3;
	mov.b64 	%rd54, {%r0,%r1};
	mov.b64 	%rd55, {%r2,%r3};
	}
	selp.b64 	%rd56, %rd55, %rd53, %p9;
	selp.s64 	%rd57, -1, 0, %p9;
	sub.s64 	%rd58, %rd57, %rd15;
	cvt.u64.u32 	%rd59, %r17;
	shl.b64 	%rd60, %rd59, 32;
	add.s64 	%rd61, %rd56, 1;
	shr.u64 	%rd62, %rd61, 10;
	add.s64 	%rd63, %rd62, 1;
	shr.u64 	%rd64, %rd63, 1;
	shl.b64 	%rd65, %rd58, 52;
	add.s64 	%rd66, %rd65, %rd64;
	add.s64 	%rd67, %rd66, 4602678819172646912;
	or.b64  	%rd68, %rd67, %rd60;
	mov.b64 	%fd4, %rd68;
$L__BB2_9:
	st.param.f64 	[func_retval0], %fd4;
	st.param.b32 	[func_retval0+8], %r46;
	ret;

}


// ===== COMPILED SASS (sm_100) =====

	.target	sm_100

	.elftype	@"ET_EXEC"


//--------------------- .note.nv.tkinfo           --------------------------
	.section	.note.nv.tkinfo,"",@"SHT_NOTE"
	.sectionflags	@"SHF_NOTE_NV_TKINFO"
	.tkinfo
        /*0018*/ 	.word	0x00000002
        /*0030*/ 	.string	""
        /*0030*/ 	.string	"ptxas"
        /*0030*/ 	.string	"Cuda compilation tools, release 13.0, V13.0.88"
        /*0030*/ 	.string	"Build cuda_13.0.r13.0/compiler.36424714_0"
        /*0030*/ 	.string	"-arch sm_100 -m 64 "



//--------------------- .note.nv.cuinfo           --------------------------
	.section	.note.nv.cuinfo,"",@"SHT_NOTE"
	.sectionflags	@"SHF_NOTE_NV_CUINFO"
        /*0018*/ 	.short	0x0002
        /*001a*/ 	.short	0x0064
        /*001c*/ 	.short	0x0082
	.zero		2


//--------------------- .nv.info                  --------------------------
	.section	.nv.info,"",@"SHT_CUDA_INFO"
	.align	4


	//----- nvinfo : EIATTR_REGCOUNT
	.align		4
        /*0000*/ 	.byte	0x04, 0x2f
        /*0002*/ 	.short	(.L_3 - .L_2)
	.align		4
.L_2:
        /*0004*/ 	.word	index@(_Z3fftP12Complex_cudaS0_i)
        /*0008*/ 	.word	0x00000020


	//----- nvinfo : EIATTR_FRAME_SIZE
	.align		4
.L_3:
        /*000c*/ 	.byte	0x04, 0x11
        /*000e*/ 	.short	(.L_5 - .L_4)
	.align		4
.L_4:
        /*0010*/ 	.word	index@($_Z3fftP12Complex_cudaS0_i$__internal_trig_reduction_slowpathd)
        /*0014*/ 	.word	0x00000028


	//----- nvinfo : EIATTR_FRAME_SIZE
	.align		4
.L_5:
        /*0018*/ 	.byte	0x04, 0x11
        /*001a*/ 	.short	(.L_7 - .L_6)
	.align		4
.L_6:
        /*001c*/ 	.word	index@($__internal_1_$__cuda_sm20_div_rn_f64_full)
        /*0020*/ 	.word	0x00000028


	//----- nvinfo : EIATTR_FRAME_SIZE
	.align		4
.L_7:
        /*0024*/ 	.byte	0x04, 0x11
        /*0026*/ 	.short	(.L_9 - .L_8)
	.align		4
.L_8:
        /*0028*/ 	.word	index@(_Z3fftP12Complex_cudaS0_i)
        /*002c*/ 	.word	0x00000028


	//----- nvinfo : EIATTR_REGCOUNT
	.align		4
.L_9:
        /*0030*/ 	.byte	0x04, 0x2f
        /*0032*/ 	.short	(.L_11 - .L_10)
	.align		4
.L_10:
        /*0034*/ 	.word	index@(_Z4ifftP12Complex_cudaS0_i)
        /*0038*/ 	.word	0x00000020


	//----- nvinfo : EIATTR_FRAME_SIZE
	.align		4
.L_11:
        /*003c*/ 	.byte	0x04, 0x11
        /*003e*/ 	.short	(.L_13 - .L_12)
	.align		4
.L_12:
        /*0040*/ 	.word	index@($_Z4ifftP12Complex_cudaS0_i$__internal_trig_reduction_slowpathd)
        /*0044*/ 	.word	0x00000028


	//----- nvinfo : EIATTR_FRAME_SIZE
	.align		4
.L_13:
        /*0048*/ 	.byte	0x04, 0x11
        /*004a*/ 	.short	(.L_15 - .L_14)
	.align		4
.L_14:
        /*004c*/ 	.word	index@($__internal_0_$__cuda_sm20_div_rn_f64_full)
        /*0050*/ 	.word	0x00000028


	//----- nvinfo : EIATTR_FRAME_SIZE
	.align		4
.L_15:
        /*0054*/ 	.byte	0x04, 0x11
        /*0056*/ 	.short	(.L_17 - .L_16)
	.align		4
.L_16:
        /*0058*/ 	.word	index@(_Z4ifftP12Complex_cudaS0_i)
        /*005c*/ 	.word	0x00000028


	//----- nvinfo : EIATTR_MIN_STACK_SIZE
	.align		4
.L_17:
        /*0060*/ 	.byte	0x04, 0x12
        /*0062*/ 	.short	(.L_19 - .L_18)
	.align		4
.L_18:
        /*0064*/ 	.word	index@(_Z4ifftP12Complex_cudaS0_i)
        /*0068*/ 	.word	0x00000028


	//----- nvinfo : EIATTR_MIN_STACK_SIZE
	.align		4
.L_19:
        /*006c*/ 	.byte	0x04, 0x12
        /*006e*/ 	.short	(.L_21 - .L_20)
	.align		4
.L_20:
        /*0070*/ 	.word	index@(_Z3fftP12Complex_cudaS0_i)
        /*0074*/ 	.word	0x00000028
.L_21:


//--------------------- .nv.compat                --------------------------
	.section	.nv.compat,"",@"SHT_CUDA_COMPAT_INFO"
	.align	4
        /*0000*/ 	.byte	0x02, 0x09, 0x00, 0x00, 0x02, 0x02, 0x01, 0x00, 0x02, 0x05, 0x05, 0x00, 0x03, 0x07, 0x01, 0x01
        /*0010*/ 	.byte	0x02, 0x03, 0x00, 0x00, 0x02, 0x06, 0x01, 0x00, 0x04, 0x0b, 0x08, 0x00, 0x01, 0x00, 0x00, 0x00
        /*0020*/ 	.byte	0x00, 0x00, 0x00, 0x00


//--------------------- .nv.info._Z4ifftP12Complex_cudaS0_i --------------------------
	.section	.nv.info._Z4ifftP12Complex_cudaS0_i,"",@"SHT_CUDA_INFO"
	.sectionflags	@""
	.align	4


	//----- nvinfo : EIATTR_CUDA_API_VERSION
	.align		4
        /*0000*/ 	.byte	0x04, 0x37
        /*0002*/ 	.short	(.L_23 - .L_22)
.L_22:
        /*0004*/ 	.word	0x00000082


	//----- nvinfo : EIATTR_KPARAM_INFO
	.align		4
.L_23:
        /*0008*/ 	.byte	0x04, 0x17
        /*000a*/ 	.short	(.L_25 - .L_24)
.L_24:
        /*000c*/ 	.word	0x00000000
        /*0010*/ 	.short	0x0002
        /*0012*/ 	.short	0x0010
        /*0014*/ 	.byte	0x00, 0xf0, 0x11, 0x00


	//----- nvinfo : EIATTR_KPARAM_INFO
	.align		4
.L_25:
        /*0018*/ 	.byte	0x04, 0x17
        /*001a*/ 	.short	(.L_27 - .L_26)
.L_26:
        /*001c*/ 	.word	0x00000000
        /*0020*/ 	.short	0x0001
        /*0022*/ 	.short	0x0008
        /*0024*/ 	.byte	0x00, 0xf5, 0x21, 0x00


	//----- nvinfo : EIATTR_KPARAM_INFO
	.align		4
.L_27:
        /*0028*/ 	.byte	0x04, 0x17
        /*002a*/ 	.short	(.L_29 - .L_28)
.L_28:
        /*002c*/ 	.word	0x00000000
        /*0030*/ 	.short	0x0000
        /*0032*/ 	.short	0x0000
        /*0034*/ 	.byte	0x00, 0xf5, 0x21, 0x00


	//----- nvinfo : EIATTR_SPARSE_MMA_MASK
	.align		4
.L_29:
        /*0038*/ 	.byte	0x03, 0x50
        /*003a*/ 	.short	0x0000


	//----- nvinfo : EIATTR_MAXREG_COUNT
	.align		4
        /*003c*/ 	.byte	0x03, 0x1b
        /*003e*/ 	.short	0x00ff


	//----- nvinfo : EIATTR_NUM_BARRIERS
	.align		4
        /*0040*/ 	.byte	0x02, 0x4c
        /*0042*/ 	.byte	0x01
	.zero		1


	//----- nvinfo : EIATTR_MERCURY_ISA_VERSION
	.align		4
        /*0044*/ 	.byte	0x03, 0x5f
        /*0046*/ 	.short	0x0101


	//----- nvinfo : EIATTR_VRC_CTA_INIT_COUNT
	.align		4
        /*0048*/ 	.byte	0x02, 0x4a
	.zero		1
	.zero		1


	//----- nvinfo : EIATTR_EXIT_INSTR_OFFSETS
	.align		4
        /*004c*/ 	.byte	0x04, 0x1c
        /*004e*/ 	.short	(.L_31 - .L_30)


	//   ....[0]....
.L_30:
        /*0050*/ 	.word	0x00003200


	//----- nvinfo : EIATTR_CRS_STACK_SIZE
	.align		4
.L_31:
        /*0054*/ 	.byte	0x04, 0x1e
        /*0056*/ 	.short	(.L_33 - .L_32)
.L_32:
        /*0058*/ 	.word	0x00000000


	//----- nvinfo : EIATTR_CBANK_PARAM_SIZE
	.align		4
.L_33:
        /*005c*/ 	.byte	0x03, 0x19
        /*005e*/ 	.short	0x0014


	//----- nvinfo : EIATTR_PARAM_CBANK
	.align		4
        /*0060*/ 	.byte	0x04, 0x0a
        /*0062*/ 	.short	(.L_35 - .L_34)
	.align		4
.L_34:
        /*0064*/ 	.word	index@(.nv.constant0._Z4ifftP12Complex_cudaS0_i)
        /*0068*/ 	.short	0x0380
        /*006a*/ 	.short	0x0014


	//----- nvinfo : EIATTR_SW_WAR
	.align		4
.L_35:
        /*006c*/ 	.byte	0x04, 0x36
        /*006e*/ 	.short	(.L_37 - .L_36)
.L_36:
        /*0070*/ 	.word	0x00000008
.L_37:


//--------------------- .nv.info._Z3fftP12Complex_cudaS0_i --------------------------
	.section	.nv.info._Z3fftP12Complex_cudaS0_i,"",@"SHT_CUDA_INFO"
	.sectionflags	@""
	.align	4


	//----- nvinfo : EIATTR_CUDA_API_VERSION
	.align		4
        /*0000*/ 	.byte	0x04, 0x37
        /*0002*/ 	.short	(.L_39 - .L_38)
.L_38:
        /*0004*/ 	.word	0x00000082


	//----- nvinfo : EIATTR_KPARAM_INFO
	.align		4
.L_39:
        /*0008*/ 	.byte	0x04, 0x17
        /*000a*/ 	.short	(.L_41 - .L_40)
.L_40:
        /*000c*/ 	.word	0x00000000
        /*0010*/ 	.short	0x0002
        /*0012*/ 	.short	0x0010
        /*0014*/ 	.byte	0x00, 0xf0, 0x11, 0x00


	//----- nvinfo : EIATTR_KPARAM_INFO
	.align		4
.L_41:
        /*0018*/ 	.byte	0x04, 0x17
        /*001a*/ 	.short	(.L_43 - .L_42)
.L_42:
        /*001c*/ 	.word	0x00000000
        /*0020*/ 	.short	0x0001
        /*0022*/ 	.short	0x0008
        /*0024*/ 	.byte	0x00, 0xf5, 0x21, 0x00


	//----- nvinfo : EIATTR_KPARAM_INFO
	.align		4
.L_43:
        /*0028*/ 	.byte	0x04, 0x17
        /*002a*/ 	.short	(.L_45 - .L_44)
.L_44:
        /*002c*/ 	.word	0x00000000
        /*0030*/ 	.short	0x0000
        /*0032*/ 	.short	0x0000
        /*0034*/ 	.byte	0x00, 0xf5, 0x21, 0x00


	//----- nvinfo : EIATTR_SPARSE_MMA_MASK
	.align		4
.L_45:
        /*0038*/ 	.byte	0x03, 0x50
        /*003a*/ 	.short	0x0000


	//----- nvinfo : EIATTR_MAXREG_COUNT
	.align		4
        /*003c*/ 	.byte	0x03, 0x1b
        /*003e*/ 	.short	0x00ff


	//----- nvinfo : EIATTR_NUM_BARRIERS
	.align		4
        /*0040*/ 	.byte	0x02, 0x4c
        /*0042*/ 	.byte	0x01
	.zero		1


	//----- nvinfo : EIATTR_MERCURY_ISA_VERSION
	.align		4
        /*0044*/ 	.byte	0x03, 0x5f
        /*0046*/ 	.short	0x0101


	//----- nvinfo : EIATTR_VRC_CTA_INIT_COUNT
	.align		4
        /*0048*/ 	.byte	0x02, 0x4a
	.zero		1
	.zero		1


	//----- nvinfo : EIATTR_EXIT_INSTR_OFFSETS
	.align		4
        /*004c*/ 	.byte	0x04, 0x1c
        /*004e*/ 	.short	(.L_47 - .L_46)


	//   ....[0]....
.L_46:
        /*0050*/ 	.word	0x00003220


	//----- nvinfo : EIATTR_CRS_STACK_SIZE
	.align		4
.L_47:
        /*0054*/ 	.byte	0x04, 0x1e
        /*0056*/ 	.short	(.L_49 - .L_48)
.L_48:
        /*0058*/ 	.word	0x00000000


	//----- nvinfo : EIATTR_CBANK_PARAM_SIZE
	.align		4
.L_49:
        /*005c*/ 	.byte	0x03, 0x19
        /*005e*/ 	.short	0x0014


	//----- nvinfo : EIATTR_PARAM_CBANK
	.align		4
        /*0060*/ 	.byte	0x04, 0x0a
        /*0062*/ 	.short	(.L_51 - .L_50)
	.align		4
.L_50:
        /*0064*/ 	.word	index@(.nv.constant0._Z3fftP12Complex_cudaS0_i)
        /*0068*/ 	.short	0x0380
        /*006a*/ 	.short	0x0014


	//----- nvinfo : EIATTR_SW_WAR
	.align		4
.L_51:
        /*006c*/ 	.byte	0x04, 0x36
        /*006e*/ 	.short	(.L_53 - .L_52)
.L_52:
        /*0070*/ 	.word	0x00000008
.L_53:


//--------------------- .nv.callgraph             --------------------------
	.section	.nv.callgraph,"",@"SHT_CUDA_CALLGRAPH"
	.align	4
	.sectionentsize	8
	.align		4
        /*0000*/ 	.word	0x00000000
	.align		4
        /*0004*/ 	.word	0xffffffff
	.align		4
        /*0008*/ 	.word	0x00000000
	.align		4
        /*000c*/ 	.word	0xfffffffe
	.align		4
        /*0010*/ 	.word	0x00000000
	.align		4
        /*0014*/ 	.word	0xfffffffd
	.align		4
        /*0018*/ 	.word	0x00000000
	.align		4
        /*001c*/ 	.word	0xfffffffc


//--------------------- .nv.constant4             --------------------------
	.section	.nv.constant4,"a",@progbits
	.align	8
	.align		8
.nv.constant4:
        /*0000*/ 	.dword	__cudart_i2opi_d
	.align		8
        /*0008*/ 	.dword	__cudart_sin_cos_coeffs


//--------------------- .text._Z4ifftP12Complex_cudaS0_i --------------------------
	.section	.text._Z4ifftP12Complex_cudaS0_i,"ax",@progbits
	.align	128
        .global         _Z4ifftP12Complex_cudaS0_i
        .type           _Z4ifftP12Complex_cudaS0_i,@function
        .size           _Z4ifftP12Complex_cudaS0_i,(.L_x_97 - _Z4ifftP12Complex_cudaS0_i)
        .other          _Z4ifftP12Complex_cudaS0_i,@"STO_CUDA_ENTRY STV_DEFAULT"
_Z4ifftP12Complex_cudaS0_i:
.text._Z4ifftP12Complex_cudaS0_i:
[----:B------:R-:W0:Y:S01]  /*0000*/  LDC R1, c[0x0][0x37c] ;  /* 0x0000df00ff017b82 */ /* 0x000e220000000800 */
[----:B------:R-:W1:Y:S07]  /*0010*/  S2R R2, SR_TID.X ;  /* 0x0000000000027919 */ /* 0x000e6e0000002100 */
[----:B------:R-:W2:Y:S01]  /*0020*/  S2UR UR10, SR_CTAID.X ;  /* 0x00000000000a79c3 */ /* 0x000ea20000002500 */
[----:B------:R-:W3:Y:S01]  /*0030*/  LDCU UR8, c[0x0][0x390] ;  /* 0x00007200ff0877ac */ /* 0x000ee20008000800 */
[----:B0-----:R-:W-:Y:S01]  /*0040*/  IADD3 R1, PT, PT, R1, -0x28, RZ ;  /* 0xffffffd801017810 */ /* 0x001fe20007ffe0ff */
[----:B------:R-:W2:Y:S03]  /*0050*/  LDCU UR4, c[0x0][0x360] ;  /* 0x00006c00ff0477ac */ /* 0x000ea60008000800 */
[----:B------:R-:W-:Y:S01]  /*0060*/  R2UR UR5, R1 ;  /* 0x00000000010572ca */ /* 0x000fe200000e0000 */
[----:B------:R-:W0:Y:S01]  /*0070*/  LDCU.64 UR12, c[0x0][0x358] ;  /* 0x00006b00ff0c77ac */ /* 0x000e220008000a00 */
[----:B---3--:R-:W-:-:S02]  /*0080*/  UISETP.GE.AND UP0, UPT, UR8, 0x1, UPT ;  /* 0x000000010800788c */ /* 0x008fc4000bf06270 */
[----:B--2---:R-:W-:-:S06]  /*0090*/  UIMAD UR10, UR10, UR4, URZ ;  /* 0x000000040a0a72a4 */ /* 0x004fcc000f8e02ff */
[----:B-1----:R-:W-:Y:S01]  /*00a0*/  VIADD R0, R2, UR10 ;  /* 0x0000000a02007c36 */ /* 0x002fe20008000000 */
[----:B0-----:R-:W-:Y:S06]  /*00b0*/  BRA.U !UP0, `(.L_x_0) ;  /* 0x0000000908a47547 */ /* 0x001fec000b800000 */
[----:B------:R-:W0:Y:S01]  /*00c0*/  I2F.F64.U32 R4, UR8 ;  /* 0x0000000800047d12 */ /* 0x000e220008201800 */
[----:B------:R-:W-:Y:S01]  /*00d0*/  HFMA2 R6, -RZ, RZ, 0, 5.9604644775390625e-08 ;  /* 0x00000001ff067431 */ /* 0x000fe200000001ff */
[----:B------:R-:W-:Y:S01]  /*00e0*/  UMOV UR6, 0x54442d18 ;  /* 0x54442d1800067882 */ /* 0x000fe20000000000 */
[----:B------:R-:W-:-:S05]  /*00f0*/  UMOV UR7, 0x401921fb ;  /* 0x401921fb00077882 */ /* 0x000fca0000000000 */
[----:B0-----:R-:W0:Y:S02]  /*0100*/  MUFU.RCP64H R7, R5 ;  /* 0x0000000500077308 */ /* 0x001e240000001800 */
[----:B0-----:R-:W-:-:S08]  /*0110*/  DFMA R8, -R4, R6, 1 ;  /* 0x3ff000000408742b */ /* 0x001fd00000000106 */
[----:B------:R-:W-:-:S08]  /*0120*/  DFMA R8, R8, R8, R8 ;  /* 0x000000080808722b */ /* 0x000fd00000000008 */
[----:B------:R-:W-:-:S08]  /*0130*/  DFMA R8, R6, R8, R6 ;  /* 0x000000080608722b */ /* 0x000fd00000000006 */
[----:B------:R-:W-:-:S08]  /*0140*/  DFMA R6, -R4, R8, 1 ;  /* 0x3ff000000406742b */ /* 0x000fd00000000108 */
[----:B------:R-:W-:-:S08]  /*0150*/  DFMA R6, R8, R6, R8 ;  /* 0x000000060806722b */ /* 0x000fd00000000008 */
[----:B------:R-:W-:-:S08]  /*0160*/  DMUL R8, R6, UR6 ;  /* 0x0000000606087c28 */ /* 0x000fd00008000000 */
[----:B------:R-:W-:-:S08]  /*0170*/  DFMA R10, -R4, R8, UR6 ;  /* 0x00000006040a7e2b */ /* 0x000fd00008000108 */
[----:B------:R-:W-:-:S10]  /*0180*/  DFMA R6, R6, R10, R8 ;  /* 0x0000000a0606722b */ /* 0x000fd40000000008 */
[----:B------:R-:W-:-:S05]  /*0190*/  FFMA R3, RZ, R5, R7 ;  /* 0x00000005ff037223 */ /* 0x000fca0000000007 */
[----:B------:R-:W-:-:S13]  /*01a0*/  FSETP.GT.AND P0, PT, |R3|, 1.469367938527859385e-39, PT ;  /* 0x001000000300780b */ /* 0x000fda0003f04200 */
[----:B------:R-:W-:Y:S05]  /*01b0*/  @P0 BRA `(.L_x_1) ;  /* 0x0000000000080947 */ /* 0x000fea0003800000 */
[----:B------:R-:W-:-:S07]  /*01c0*/  MOV R8, 0x1e0 ;  /* 0x000001e000087802 */ /* 0x000fce0000000f00 */
[----:B------:R-:W-:Y:S05]  /*01d0*/  CALL.REL.NOINC `($__internal_0_$__cuda_sm20_div_rn_f64_full) ;  /* 0x00000030000c7944 */ /* 0x000fea0003c00000 */
.L_x_1:
[----:B------:R-:W0:Y:S01]  /*01e0*/  LDC.64 R4, c[0x0][0x388] ;  /* 0x0000e200ff047b82 */ /* 0x000e220000000a00 */
[----:B------:R-:W-:Y:S01]  /*01f0*/  IMAD.MOV.U32 R3, RZ, RZ, RZ ;  /* 0x000000ffff037224 */ /* 0x000fe200078e00ff */
[----:B------:R-:W1:Y:S01]  /*0200*/  LDCU UR11, c[0x0][0x390] ;  /* 0x00007200ff0b77ac */ /* 0x000e620008000800 */
[----:B------:R-:W2:Y:S05]  /*0210*/  LDCU.64 UR14, c[0x4][0x8] ;  /* 0x01000100ff0e77ac */ /* 0x000eaa0008000a00 */
.L_x_5:
[----:B---3--:R-:W3:Y:S02]  /*0220*/  I2F.F64.U32 R22, R3 ;  /* 0x0000000300167312 */ /* 0x008ee40000201800 */
[----:B---3--:R-:W-:-:S08]  /*0230*/  DMUL R22, R22, R6 ;  /* 0x0000000616167228 */ /* 0x008fd00000000000 */
[----:B------:R-:W-:-:S14]  /*0240*/  DSETP.NEU.AND P0, PT, R22, +INF , PT ;  /* 0x7ff000001600742a */ /* 0x000fdc0003f0d000 */
[----:B------:R-:W-:Y:S01]  /*0250*/  @!P0 DMUL R26, RZ, +INF ;  /* 0x7ff00000ff1a8828 */ /* 0x000fe20000000000 */
[----:B------:R-:W-:Y:S01]  /*0260*/  @!P0 MOV R28, 0x1 ;  /* 0x00000001001c8802 */ /* 0x000fe20000000f00 */
[----:B------:R-:W-:Y:S09]  /*0270*/  @!P0 BRA `(.L_x_2) ;  /* 0x00000000005c8947 */ /* 0x000ff20003800000 */
[----:B------:R-:W-:Y:S01]  /*0280*/  UMOV UR6, 0x6dc9c883 ;  /* 0x6dc9c88300067882 */ /* 0x000fe20000000000 */
[----:B------:R-:W-:Y:S01]  /*0290*/  UMOV UR7, 0x3fe45f30 ;  /* 0x3fe45f3000077882 */ /* 0x000fe20000000000 */
[C---:B------:R-:W-:Y:S02]  /*02a0*/  DSETP.GE.AND P0, PT, R22.reuse, 2.14748364800000000000e+09, PT ;  /* 0x41e000001600742a */ /* 0x040fe40003f06000 */
[----:B------:R-:W-:Y:S01]  /*02b0*/  DMUL R8, R22, UR6 ;  /* 0x0000000616087c28 */ /* 0x000fe20008000000 */
[----:B------:R-:W-:Y:S01]  /*02c0*/  UMOV UR6, 0x54442d18 ;  /* 0x54442d1800067882 */ /* 0x000fe20000000000 */
[----:B------:R-:W-:-:S08]  /*02d0*/  UMOV UR7, 0x3ff921fb ;  /* 0x3ff921fb00077882 */ /* 0x000fd00000000000 */
[----:B------:R-:W3:Y:S08]  /*02e0*/  F2I.F64 R8, R8 ;  /* 0x0000000800087311 */ /* 0x000ef00000301100 */
[----:B---3--:R-:W3:Y:S02]  /*02f0*/  I2F.F64 R26, R8 ;  /* 0x00000008001a7312 */ /* 0x008ee40000201c00 */
[----:B---3--:R-:W-:Y:S01]  /*0300*/  DFMA R10, R26, -UR6, R22 ;  /* 0x800000061a0a7c2b */ /* 0x008fe20008000016 */
[----:B------:R-:W-:Y:S01]  /*0310*/  UMOV UR6, 0x33145c00 ;  /* 0x33145c0000067882 */ /* 0x000fe20000000000 */
[----:B------:R-:W-:-:S06]  /*0320*/  UMOV UR7, 0x3c91a626 ;  /* 0x3c91a62600077882 */ /* 0x000fcc0000000000 */
[----:B------:R-:W-:Y:S01]  /*0330*/  DFMA R10, R26, -UR6, R10 ;  /* 0x800000061a0a7c2b */ /* 0x000fe2000800000a */
[----:B------:R-:W-:Y:S01]  /*0340*/  UMOV UR6, 0x252049c0 ;  /* 0x252049c000067882 */ /* 0x000fe20000000000 */
[----:B------:R-:W-:-:S06]  /*0350*/  UMOV UR7, 0x397b839a ;  /* 0x397b839a00077882 */ /* 0x000fcc0000000000 */
[----:B------:R-:W-:Y:S01]  /*0360*/  DFMA R26, R26, -UR6, R10 ;  /* 0x800000061a1a7c2b */ /* 0x000fe2000800000a */
[----:B------:R-:W-:Y:S10]  /*0370*/  @!P0 BRA `(.L_x_3) ;  /* 0x0000000000188947 */ /* 0x000ff40003800000 */
[----:B------:R-:W-:Y:S01]  /*0380*/  IMAD.MOV.U32 R14, RZ, RZ, R22 ;  /* 0x000000ffff0e7224 */ /* 0x000fe200078e0016 */
[----:B------:R-:W-:Y:S02]  /*0390*/  MOV R11, R23 ;  /* 0x00000017000b7202 */ /* 0x000fe40000000f00 */
[----:B------:R-:W-:-:S07]  /*03a0*/  MOV R18, 0x3c0 ;  /* 0x000003c000127802 */ /* 0x000fce0000000f00 */
[----:B012---:R-:W-:Y:S05]  /*03b0*/  CALL.REL.NOINC `($_Z4ifftP12Complex_cudaS0_i$__internal_trig_reduction_slowpathd) ;  /* 0x0000003000cc7944 */ /* 0x007fea0003c00000 */
[----:B------:R-:W-:Y:S01]  /*03c0*/  IMAD.MOV.U32 R26, RZ, RZ, R14 ;  /* 0x000000ffff1a7224 */ /* 0x000fe200078e000e */
[----:B------:R-:W-:-:S07]  /*03d0*/  MOV R27, R15 ;  /* 0x0000000f001b7202 */ /* 0x000fce0000000f00 */
.L_x_3:
[----:B------:R-:W-:-:S07]  /*03e0*/  VIADD R28, R8, 0x1 ;  /* 0x00000001081c7836 */ /* 0x000fce0000000000 */
.L_x_2:
[----:B------:R-:W-:-:S04]  /*03f0*/  SHF.L.U32 R8, R28, 0x6, RZ ;  /* 0x000000061c087819 */ /* 0x000fc800000006ff */
[----:B------:R-:W-:-:S04]  /*0400*/  LOP3.LUT R8, R8, 0x40, RZ, 0xc0, !PT ;  /* 0x0000004008087812 */ /* 0x000fc800078ec0ff */
[----:B--2---:R-:W-:-:S05]  /*0410*/  IADD3 R16, P0, PT, R8, UR14, RZ ;  /* 0x0000000e08107c10 */ /* 0x004fca000ff1e0ff */
[----:B------:R-:W-:-:S05]  /*0420*/  IMAD.X R17, RZ, RZ, UR15, P0 ;  /* 0x0000000fff117e24 */ /* 0x000fca00080e06ff */
[----:B------:R-:W2:Y:S04]  /*0430*/  LDG.E.128.CONSTANT R8, desc[UR12][R16.64] ;  /* 0x0000000c10087981 */ /* 0x000ea8000c1e9d00 */
[----:B------:R-:W3:Y:S04]  /*0440*/  LDG.E.128.CONSTANT R12, desc[UR12][R16.64+0x10] ;  /* 0x0000100c100c7981 */ /* 0x000ee8000c1e9d00 */
[----:B------:R-:W4:Y:S01]  /*0450*/  LDG.E.128.CONSTANT R16, desc[UR12][R16.64+0x20] ;  /* 0x0000200c10107981 */ /* 0x000f22000c1e9d00 */
[----:B------:R-:W-:Y:S01]  /*0460*/  LOP3.LUT R20, R28, 0x1, RZ, 0xc0, !PT ;  /* 0x000000011c147812 */ /* 0x000fe200078ec0ff */
[----:B------:R-:W-:Y:S01]  /*0470*/  IMAD.MOV.U32 R21, RZ, RZ, 0x3da8ff83 ;  /* 0x3da8ff83ff157424 */ /* 0x000fe200078e00ff */
[----:B------:R-:W-:-:S02]  /*0480*/  DMUL R24, R26, R26 ;  /* 0x0000001a1a187228 */ /* 0x000fc40000000000 */
[----:B------:R-:W-:Y:S01]  /*0490*/  ISETP.NE.U32.AND P0, PT, R20, 0x1, PT ;  /* 0x000000011400780c */ /* 0x000fe20003f05070 */
[----:B------:R-:W-:Y:S01]  /*04a0*/  DSETP.NEU.AND P1, PT, R22, +INF , PT ;  /* 0x7ff000001600742a */ /* 0x000fe20003f2d000 */
[----:B------:R-:W-:Y:S02]  /*04b0*/  MOV R20, 0x20fd8164 ;  /* 0x20fd816400147802 */ /* 0x000fe40000000f00 */
[----:B------:R-:W-:Y:S02]  /*04c0*/  FSEL R21, -R21, 0.11223486810922622681, !P0 ;  /* 0x3de5db6515157808 */ /* 0x000fe40004000100 */
[----:B------:R-:W-:-:S06]  /*04d0*/  FSEL R20, R20, -8.06006814911005101289e+34, !P0 ;  /* 0xf9785eba14147808 */ /* 0x000fcc0004000000 */
[----:B--2---:R-:W-:-:S03]  /*04e0*/  DFMA R8, R24, R20, R8 ;  /* 0x000000141808722b */ /* 0x004fc60000000008 */
[----:B------:R-:W-:-:S05]  /*04f0*/  @!P1 MOV R21, RZ ;  /* 0x000000ff00159202 */ /* 0x000fca0000000f00 */
[----:B------:R-:W-:-:S08]  /*0500*/  DFMA R8, R24, R8, R10 ;  /* 0x000000081808722b */ /* 0x000fd0000000000a */
[----:B---3--:R-:W-:-:S08]  /*0510*/  DFMA R8, R24, R8, R12 ;  /* 0x000000081808722b */ /* 0x008fd0000000000c */
[----:B------:R-:W-:-:S08]  /*0520*/  DFMA R8, R24, R8, R14 ;  /* 0x000000081808722b */ /* 0x000fd0000000000e */
[----:B----4-:R-:W-:-:S08]  /*0530*/  DFMA R8, R24, R8, R16 ;  /* 0x000000081808722b */ /* 0x010fd00000000010 */
[----:B------:R-:W-:-:S08]  /*0540*/  DFMA R8, R24, R8, R18 ;  /* 0x000000081808722b */ /* 0x000fd00000000012 */
[----:B------:R-:W-:Y:S02]  /*0550*/  DFMA R26, R8, R26, R26 ;  /* 0x0000001a081a722b */ /* 0x000fe4000000001a */
[----:B------:R-:W-:Y:S02]  /*0560*/  DFMA R8, R24, R8, 1 ;  /* 0x3ff000001808742b */ /* 0x000fe40000000008 */
[----:B------:R-:W-:-:S08]  /*0570*/  @!P1 DMUL R24, RZ, +INF ;  /* 0x7ff00000ff189828 */ /* 0x000fd00000000000 */
[----:B------:R-:W-:Y:S02]  /*0580*/  FSEL R10, R8, R26, !P0 ;  /* 0x0000001a080a7208 */ /* 0x000fe40004000000 */
[----:B------:R-:W-:Y:S02]  /*0590*/  FSEL R11, R9, R27, !P0 ;  /* 0x0000001b090b7208 */ /* 0x000fe40004000000 */
[----:B------:R-:W-:-:S04]  /*05a0*/  LOP3.LUT P0, RZ, R28, 0x2, RZ, 0xc0, !PT ;  /* 0x000000021cff7812 */ /* 0x000fc8000780c0ff */
[----:B------:R-:W-:-:S10]  /*05b0*/  DADD R8, RZ, -R10 ;  /* 0x00000000ff087229 */ /* 0x000fd4000000080a */
[----:B------:R-:W-:Y:S02]  /*05c0*/  FSEL R8, R10, R8, !P0 ;  /* 0x000000080a087208 */ /* 0x000fe40004000000 */
[----:B------:R-:W-:-:S04]  /*05d0*/  FSEL R9, R11, R9, !P0 ;  /* 0x000000090b097208 */ /* 0x000fc80004000000 */
[----:B------:R2:W3:Y:S01]  /*05e0*/  F2F.F32.F64 R20, R8 ;  /* 0x0000000800147310 */ /* 0x0004e20000301000 */
[----:B------:R-:W-:Y:S05]  /*05f0*/  @!P1 BRA `(.L_x_4) ;  /* 0x00000000005c9947 */ /* 0x000fea0003800000 */
[----:B------:R-:W-:Y:S01]  /*0600*/  UMOV UR6, 0x6dc9c883 ;  /* 0x6dc9c88300067882 */ /* 0x000fe20000000000 */
[----:B------:R-:W-:Y:S01]  /*0610*/  UMOV UR7, 0x3fe45f30 ;  /* 0x3fe45f3000077882 */ /* 0x000fe20000000000 */
[C---:B------:R-:W-:Y:S02]  /*0620*/  DSETP.GE.AND P0, PT, R22.reuse, 2.14748364800000000000e+09, PT ;  /* 0x41e000001600742a */ /* 0x040fe40003f06000 */
[----:B--2---:R-:W-:Y:S01]  /*0630*/  DMUL R8, R22, UR6 ;  /* 0x0000000616087c28 */ /* 0x004fe20008000000 */
[----:B------:R-:W-:Y:S01]  /*0640*/  UMOV UR6, 0x54442d18 ;  /* 0x54442d1800067882 */ /* 0x000fe20000000000 */
[----:B------:R-:W-:-:S04]  /*0650*/  UMOV UR7, 0x3ff921fb ;  /* 0x3ff921fb00077882 */ /* 0x000fc80000000000 */
[----:B------:R-:W2:Y:S08]  /*0660*/  F2I.F64 R21, R8 ;  /* 0x0000000800157311 */ /* 0x000eb00000301100 */
[----:B--2---:R-:W2:Y:S02]  /*0670*/  I2F.F64 R24, R21 ;  /* 0x0000001500187312 */ /* 0x004ea40000201c00 */
[----:B--2---:R-:W-:Y:S01]  /*0680*/  DFMA R10, R24, -UR6, R22 ;  /* 0x80000006180a7c2b */ /* 0x004fe20008000016 */
        /* <DEDUP_REMOVED lines=10> */
[----:B01-3--:R-:W-:Y:S05]  /*0730*/  CALL.REL.NOINC `($_Z4ifftP12Complex_cudaS0_i$__internal_trig_reduction_slowpathd) ;  /* 0x0000002c00ec7944 */ /* 0x00bfea0003c00000 */
[----:B------:R-:W-:Y:S01]  /*0740*/  IMAD.MOV.U32 R21, RZ, RZ, R8 ;  /* 0x000000ffff157224 */ /* 0x000fe200078e0008 */
[----:B------:R-:W-:Y:S01]  /*0750*/  MOV R24, R14 ;  /* 0x0000000e00187202 */ /* 0x000fe20000000f00 */
[----:B------:R-:W-:-:S07]  /*0760*/  IMAD.MOV.U32 R25, RZ, RZ, R15 ;  /* 0x000000ffff197224 */ /* 0x000fce00078e000f */
.L_x_4:
[----:B--2---:R-:W-:-:S04]  /*0770*/  SHF.L.U32 R8, R21, 0x6, RZ ;  /* 0x0000000615087819 */ /* 0x004fc800000006ff */
[----:B------:R-:W-:-:S04]  /*0780*/  LOP3.LUT R8, R8, 0x40, RZ, 0xc0, !PT ;  /* 0x0000004008087812 */ /* 0x000fc800078ec0ff */
[----:B------:R-:W-:-:S05]  /*0790*/  IADD3 R28, P0, PT, R8, UR14, RZ ;  /* 0x0000000e081c7c10 */ /* 0x000fca000ff1e0ff */
[----:B------:R-:W-:-:S05]  /*07a0*/  IMAD.X R29, RZ, RZ, UR15, P0 ;  /* 0x0000000fff1d7e24 */ /* 0x000fca00080e06ff */
[----:B------:R-:W2:Y:S04]  /*07b0*/  LDG.E.128.CONSTANT R8, desc[UR12][R28.64] ;  /* 0x0000000c1c087981 */ /* 0x000ea8000c1e9d00 */
[----:B------:R-:W4:Y:S04]  /*07c0*/  LDG.E.128.CONSTANT R12, desc[UR12][R28.64+0x10] ;  /* 0x0000100c1c0c7981 */ /* 0x000f28000c1e9d00 */
[----:B------:R-:W5:Y:S01]  /*07d0*/  LDG.E.128.CONSTANT R16, desc[UR12][R28.64+0x20] ;  /* 0x0000200c1c107981 */ /* 0x000f62000c1e9d00 */
[----:B------:R-:W-:Y:S01]  /*07e0*/  LOP3.LUT R22, R21, 0x1, RZ, 0xc0, !PT ;  /* 0x0000000115167812 */ /* 0x000fe200078ec0ff */
[----:B------:R-:W-:Y:S01]  /*07f0*/  IMAD.MOV.U32 R23, RZ, RZ, 0x3da8ff83 ;  /* 0x3da8ff83ff177424 */ /* 0x000fe200078e00ff */
[----:B------:R-:W-:-:S02]  /*0800*/  DMUL R26, R24, R24 ;  /* 0x00000018181a7228 */ /* 0x000fc40000000000 */
[----:B------:R-:W-:Y:S02]  /*0810*/  ISETP.NE.U32.AND P0, PT, R22, 0x1, PT ;  /* 0x000000011600780c */ /* 0x000fe40003f05070 */
[----:B------:R-:W-:Y:S02]  /*0820*/  MOV R22, 0x20fd8164 ;  /* 0x20fd816400167802 */ /* 0x000fe40000000f00 */
[----:B------:R-:W-:Y:S02]  /*0830*/  FSEL R23, -R23, 0.11223486810922622681, !P0 ;  /* 0x3de5db6517177808 */ /* 0x000fe40004000100 */
[----:B------:R-:W-:-:S06]  /*0840*/  FSEL R22, R22, -8.06006814911005101289e+34, !P0 ;  /* 0xf9785eba16167808 */ /* 0x000fcc0004000000 */
[----:B--2---:R-:W-:-:S08]  /*0850*/  DFMA R8, R26, R22, R8 ;  /* 0x000000161a08722b */ /* 0x004fd00000000008 */
[----:B------:R-:W-:-:S08]  /*0860*/  DFMA R8, R26, R8, R10 ;  /* 0x000000081a08722b */ /* 0x000fd0000000000a */
[----:B----4-:R-:W-:-:S08]  /*0870*/  DFMA R8, R26, R8, R12 ;  /* 0x000000081a08722b */ /* 0x010fd0000000000c */
[----:B------:R-:W-:-:S08]  /*0880*/  DFMA R8, R26, R8, R14 ;  /* 0x000000081a08722b */ /* 0x000fd0000000000e */
[----:B-----5:R-:W-:-:S08]  /*0890*/  DFMA R8, R26, R8, R16 ;  /* 0x000000081a08722b */ /* 0x020fd00000000010 */
[----:B------:R-:W-:-:S08]  /*08a0*/  DFMA R8, R26, R8, R18 ;  /* 0x000000081a08722b */ /* 0x000fd00000000012 */
[----:B------:R-:W-:Y:S02]  /*08b0*/  DFMA R24, R8, R24, R24 ;  /* 0x000000180818722b */ /* 0x000fe40000000018 */
[----:B------:R-:W-:-:S10]  /*08c0*/  DFMA R8, R26, R8, 1 ;  /* 0x3ff000001a08742b */ /* 0x000fd40000000008 */
[----:B------:R-:W-:Y:S02]  /*08d0*/  FSEL R10, R8, R24, !P0 ;  /* 0x00000018080a7208 */ /* 0x000fe40004000000 */
[----:B------:R-:W-:Y:S02]  /*08e0*/  FSEL R11, R9, R25, !P0 ;  /* 0x00000019090b7208 */ /* 0x000fe40004000000 */
[----:B------:R-:W-:-:S04]  /*08f0*/  LOP3.LUT P0, RZ, R21, 0x2, RZ, 0xc0, !PT ;  /* 0x0000000215ff7812 */ /* 0x000fc8000780c0ff */
[----:B------:R-:W-:-:S10]  /*0900*/  DADD R8, RZ, -R10 ;  /* 0x00000000ff087229 */ /* 0x000fd4000000080a */
[----:B------:R-:W-:Y:S02]  /*0910*/  FSEL R11, R11, R9, !P0 ;  /* 0x000000090b0b7208 */ /* 0x000fe40004000000 */
[----:B------:R-:W-:Y:S01]  /*0920*/  FSEL R10, R10, R8, !P0 ;  /* 0x000000080a0a7208 */ /* 0x000fe20004000000 */
[C---:B0-----:R-:W-:Y:S01]  /*0930*/  IMAD.WIDE.U32 R8, R3.reuse, 0x8, R4 ;  /* 0x0000000803087825 */ /* 0x041fe200078e0004 */
[----:B------:R-:W-:Y:S02]  /*0940*/  IADD3 R3, PT, PT, R3, 0x1, RZ ;  /* 0x0000000103037810 */ /* 0x000fe40007ffe0ff */
[----:B------:R-:W0:Y:S02]  /*0950*/  F2F.F32.F64 R11, R10 ;  /* 0x0000000a000b7310 */ /* 0x000e240000301000 */
[----:B---3--:R3:W-:Y:S01]  /*0960*/  STG.E desc[UR12][R8.64], R20 ;  /* 0x0000001408007986 */ /* 0x0087e2000c10190c */
[----:B-1----:R-:W-:-:S03]  /*0970*/  ISETP.NE.AND P0, PT, R3, UR11, PT ;  /* 0x0000000b03007c0c */ /* 0x002fc6000bf05270 */
[----:B0-----:R3:W-:Y:S10]  /*0980*/  STG.E desc[UR12][R8.64+0x4], R11 ;  /* 0x0000040b08007986 */ /* 0x0017f4000c10190c */
[----:B------:R-:W-:Y:S05]  /*0990*/  @P0 BRA `(.L_x_5) ;  /* 0xfffffff800200947 */ /* 0x000fea000383ffff */
[----:B------:R-:W-:Y:S01]  /*09a0*/  UMOV UR4, URZ ;  /* 0x000000ff00047c82 */ /* 0x000fe20008000000 */
[----:B------:R-:W-:-:S05]  /*09b0*/  UMOV UR5, URZ ;  /* 0x000000ff00057c82 */ /* 0x000fca0008000000 */
.L_x_7:
[----:B------:R-:W-:Y:S01]  /*09c0*/  UISETP.GT.AND UP0, UPT, UR5, UR4, UPT ;  /* 0x000000040500728c */ /* 0x000fe2000bf04270 */
[----:B------:R-:W0:Y:S08]  /*09d0*/  LDCU UR6, c[0x0][0x390] ;  /* 0x00007200ff0677ac */ /* 0x000e300008000800 */
[----:B-1----:R-:W-:Y:S05]  /*09e0*/  BRA.U !UP0, `(.L_x_6) ;  /* 0x0000000108387547 */ /* 0x002fea000b800000 */
[----:B------:R-:W1:Y:S08]  /*09f0*/  LDC R3, c[0x0][0x390] ;  /* 0x0000e400ff037b82 */ /* 0x000e700000000800 */
[----:B------:R-:W2:Y:S01]  /*0a00*/  LDC.64 R4, c[0x0][0x380] ;  /* 0x0000e000ff047b82 */ /* 0x000ea20000000a00 */
[CC--:B-1----:R-:W-:Y:S02]  /*0a10*/  IMAD R7, R0.reuse, R3.reuse, UR4 ;  /* 0x0000000400077e24 */ /* 0x0c2fe4000f8e0203 */
[----:B------:R-:W-:-:S02]  /*0a20*/  IMAD R3, R0, R3, UR5 ;  /* 0x0000000500037e24 */ /* 0x000fc4000f8e0203 */
[----:B--2---:R-:W-:-:S04]  /*0a30*/  IMAD.WIDE R6, R7, 0x8, R4 ;  /* 0x0000000807067825 */ /* 0x004fc800078e0204 */
[----:B------:R-:W-:Y:S01]  /*0a40*/  IMAD.WIDE R4, R3, 0x8, R4 ;  /* 0x0000000803047825 */ /* 0x000fe200078e0204 */
[----:B---3--:R-:W2:Y:S04]  /*0a50*/  LDG.E R11, desc[UR12][R6.64] ;  /* 0x0000000c060b7981 */ /* 0x008ea8000c1e1900 */
[----:B------:R-:W3:Y:S04]  /*0a60*/  LDG.E R13, desc[UR12][R6.64+0x4] ;  /* 0x0000040c060d7981 */ /* 0x000ee8000c1e1900 */
[----:B------:R-:W4:Y:S04]  /*0a70*/  LDG.E R3, desc[UR12][R4.64] ;  /* 0x0000000c04037981 */ /* 0x000f28000c1e1900 */
[----:B------:R-:W5:Y:S04]  /*0a80*/  LDG.E R9, desc[UR12][R4.64+0x4] ;  /* 0x0000040c04097981 */ /* 0x000f68000c1e1900 */
[----:B--2---:R1:W-:Y:S04]  /*0a90*/  STG.E desc[UR12][R4.64], R11 ;  /* 0x0000000b04007986 */ /* 0x0043e8000c10190c */
[----:B---3--:R1:W-:Y:S04]  /*0aa0*/  STG.E desc[UR12][R4.64+0x4], R13 ;  /* 0x0000040d04007986 */ /* 0x0083e8000c10190c */
[----:B----4-:R1:W-:Y:S04]  /*0ab0*/  STG.E desc[UR12][R6.64], R3 ;  /* 0x0000000306007986 */ /* 0x0103e8000c10190c */
[----:B-----5:R1:W-:Y:S02]  /*0ac0*/  STG.E desc[UR12][R6.64+0x4], R9 ;  /* 0x0000040906007986 */ /* 0x0203e4000c10190c */
.L_x_6:
[----:B0-----:R-:W-:-:S04]  /*0ad0*/  USHF.R.U32.HI UR6, URZ, 0x1, UR6 ;  /* 0x00000001ff067899 */ /* 0x001fc80008011606 */
[----:B------:R-:W-:-:S04]  /*0ae0*/  ULOP3.LUT UR4, UR6, UR4, URZ, 0x3c, !UPT ;  /* 0x0000000406047292 */ /* 0x000fc8000f8e3cff */
[----:B------:R-:W-:-:S09]  /*0af0*/  UISETP.GE.AND UP0, UPT, UR4, UR6, UPT ;  /* 0x000000060400728c */ /* 0x000fd2000bf06270 */
[----:B------:R-:W-:Y:S05]  /*0b00*/  BRA.U !UP0, `(.L_x_6) ;  /* 0xfffffffd08f07547 */ /* 0x000fea000b83ffff */
[----:B------:R-:W0:Y:S01]  /*0b10*/  LDCU UR8, c[0x0][0x390] ;  /* 0x00007200ff0877ac */ /* 0x000e220008000800 */
[----:B------:R-:W-:-:S04]  /*0b20*/  UIADD3 UR5, UPT, UPT, UR5, 0x1, URZ ;  /* 0x0000000105057890 */ /* 0x000fc8000fffe0ff */
[----:B0-----:R-:W-:-:S09]  /*0b30*/  UISETP.NE.AND UP0, UPT, UR5, UR8, UPT ;  /* 0x000000080500728c */ /* 0x001fd2000bf05270 */
[----:B------:R-:W-:Y:S05]  /*0b40*/  BRA.U UP0, `(.L_x_7) ;  /* 0xfffffffd009c7547 */ /* 0x000fea000b83ffff */
.L_x_0:
[----:B------:R-:W0:Y:S01]  /*0b50*/  LDCU.64 UR6, c[0x0][0x380] ;  /* 0x00007000ff0677ac */ /* 0x000e220008000a00 */
[----:B------:R-:W2:Y:S01]  /*0b60*/  LDCU.64 UR4, c[0x0][0x380] ;  /* 0x00007000ff0477ac */ /* 0x000ea20008000a00 */
[----:B0-----:R-:W-:-:S04]  /*0b70*/  UIMAD.WIDE.U32 UR6, UR8, 0x8, UR6 ;  /* 0x00000008080678a5 */ /* 0x001fc8000f8e0006 */
[----:B--2---:R-:W-:-:S04]  /*0b80*/  UISETP.NE.U32.AND UP0, UPT, UR6, UR4, UPT ;  /* 0x000000040600728c */ /* 0x004fc8000bf05070 */
[----:B------:R-:W-:-:S04]  /*0b90*/  UISETP.NE.AND.EX UP0, UPT, UR7, UR5, UPT, UP0 ;  /* 0x000000050700728c */ /* 0x000fc8000bf05300 */
[----:B------:R-:W-:-:S09]  /*0ba0*/  UISETP.LT.OR UP0, UPT, UR8, 0x2, !UP0 ;  /* 0x000000020800788c */ /* 0x000fd2000c701670 */
[----:B------:R-:W-:Y:S05]  /*0bb0*/  BRA.U UP0, `(.L_x_8) ;  /* 0x0000000d000c7547 */ /* 0x000fea000b800000 */
[----:B-1----:R-:W-:-:S07]  /*0bc0*/  IMAD.MOV.U32 R3, RZ, RZ, 0x2 ;  /* 0x00000002ff037424 */ /* 0x002fce00078e00ff */
.L_x_15:
[C---:B------:R-:W-:Y:S02]  /*0bd0*/  IADD3 R4, PT, PT, R3.reuse, -0x1, RZ ;  /* 0xffffffff03047810 */ /* 0x040fe40007ffe0ff */
[----:B------:R-:W-:Y:S02]  /*0be0*/  SHF.R.S32.HI R7, RZ, 0x1, R3 ;  /* 0x00000001ff077819 */ /* 0x000fe40000011403 */
[----:B------:R-:W-:Y:S02]  /*0bf0*/  LOP3.LUT R4, R3, R4, RZ, 0xc, !PT ;  /* 0x0000000403047212 */ /* 0x000fe400078e0cff */
[----:B------:R-:W-:Y:S02]  /*0c00*/  ISETP.GE.AND P0, PT, R7, 0x1, PT ;  /* 0x000000010700780c */ /* 0x000fe40003f06270 */
[----:B-1-3--:R0:W1:Y:S11]  /*0c10*/  POPC R8, R4 ;  /* 0x0000000400087309 */ /* 0x00a0760000000000 */
[----:B0-----:R-:W-:Y:S05]  /*0c20*/  @!P0 BRA `(.L_x_9) ;  /* 0x0000000800e08947 */ /* 0x001fea0003800000 */
[----:B------:R-:W1:Y:S01]  /*0c30*/  LDC R9, c[0x0][0x390] ;  /* 0x0000e400ff097b82 */ /* 0x000e620000000800 */
[----:B------:R-:W-:Y:S02]  /*0c40*/  LOP3.LUT R6, R7, 0x7ffffffc, RZ, 0xc0, !PT ;  /* 0x7ffffffc07067812 */ /* 0x000fe400078ec0ff */
[----:B------:R-:W-:-:S05]  /*0c50*/  LOP3.LUT R18, R3, 0x6, RZ, 0xc0, !PT ;  /* 0x0000000603127812 */ /* 0x000fca00078ec0ff */
[----:B------:R-:W0:Y:S08]  /*0c60*/  LDC R4, c[0x0][0x380] ;  /* 0x0000e000ff047b82 */ /* 0x000e300000000800 */
[----:B------:R-:W2:Y:S01]  /*0c70*/  LDC R5, c[0x0][0x384] ;  /* 0x0000e100ff057b82 */ /* 0x000ea20000000800 */
[----:B-1----:R-:W-:Y:S01]  /*0c80*/  SHF.R.U32.HI R8, RZ, R8, R9 ;  /* 0x00000008ff087219 */ /* 0x002fe20000011609 */
[----:B------:R-:W-:-:S07]  /*0c90*/  IMAD R9, R0, R9, R7 ;  /* 0x0000000900097224 */ /* 0x000fce00078e0207 */
.L_x_14:
[----:B------:R-:W-:Y:S01]  /*0ca0*/  ISETP.GE.U32.AND P0, PT, R7, 0x4, PT ;  /* 0x000000040700780c */ /* 0x000fe20003f06070 */
[----:B---3--:R-:W-:-:S12]  /*0cb0*/  IMAD.MOV.U32 R19, RZ, RZ, RZ ;  /* 0x000000ffff137224 */ /* 0x008fd800078e00ff */
[----:B-1----:R-:W-:Y:S05]  /*0cc0*/  @!P0 BRA `(.L_x_10) ;  /* 0x00000004006c8947 */ /* 0x002fea0003800000 */
[----:B------:R-:W-:-:S05]  /*0cd0*/  UMOV UR4, URZ ;  /* 0x000000ff00047c82 */ /* 0x000fca0008000000 */
.L_x_11:
[----:B------:R-:W1:Y:S01]  /*0ce0*/  LDC.64 R14, c[0x0][0x388] ;  /* 0x0000e200ff0e7b82 */ /* 0x000e620000000a00 */
[----:B---3--:R-:W-:Y:S01]  /*0cf0*/  IADD3 R11, PT, PT, R9, UR4, RZ ;  /* 0x00000004090b7c10 */ /* 0x008fe2000fffe0ff */
[----:B------:R-:W-:-:S04]  /*0d00*/  IMAD R19, R8, UR4, RZ ;  /* 0x0000000408137c24 */ /* 0x000fc8000f8e02ff */
[----:B0-2---:R-:W-:Y:S02]  /*0d10*/  IMAD.WIDE R10, R11, 0x8, R4 ;  /* 0x000000080b0a7825 */ /* 0x005fe400078e0204 */
[----:B------:R-:W0:Y:S03]  /*0d20*/  LDC R13, c[0x0][0x390] ;  /* 0x0000e400ff0d7b82 */ /* 0x000e260000000800 */
[----:B------:R-:W2:Y:S04]  /*0d30*/  LDG.E R25, desc[UR12][R10.64+0x4] ;  /* 0x0000040c0a197981 */ /* 0x000ea8000c1e1900 */
[----:B------:R-:W3:Y:S01]  /*0d40*/  LDG.E R23, desc[UR12][R10.64] ;  /* 0x0000000c0a177981 */ /* 0x000ee2000c1e1900 */
[----:B-1----:R-:W-:-:S05]  /*0d50*/  IMAD.WIDE.U32 R16, R19, 0x8, R14 ;  /* 0x0000000813107825 */ /* 0x002fca00078e000e */
[----:B------:R-:W2:Y:S01]  /*0d60*/  LDG.E R24, desc[UR12][R16.64+0x4] ;  /* 0x0000040c10187981 */ /* 0x000ea2000c1e1900 */
[----:B0-----:R-:W-:-:S03]  /*0d70*/  IMAD R13, R0, R13, UR4 ;  /* 0x00000004000d7e24 */ /* 0x001fc6000f8e020d */
[----:B------:R0:W4:Y:S01]  /*0d80*/  LDG.E R22, desc[UR12][R16.64] ;  /* 0x0000000c10167981 */ /* 0x000122000c1e1900 */
[----:B------:R-:W-:-:S05]  /*0d90*/  IMAD.WIDE R12, R13, 0x8, R4 ;  /* 0x000000080d0c7825 */ /* 0x000fca00078e0204 */
[----:B------:R-:W5:Y:S04]  /*0da0*/  LDG.E R21, desc[UR12][R12.64] ;  /* 0x0000000c0c157981 */ /* 0x000f68000c1e1900 */
[----:B------:R-:W5:Y:S01]  /*0db0*/  LDG.E R20, desc[UR12][R12.64+0x4] ;  /* 0x0000040c0c147981 */ /* 0x000f62000c1e1900 */
[----:B------:R-:W-:-:S04]  /*0dc0*/  IMAD.IADD R19, R8, 0x1, R19 ;  /* 0x0000000108137824 */ /* 0x000fc800078e0213 */
[----:B0-----:R-:W-:-:S04]  /*0dd0*/  IMAD.WIDE.U32 R16, R19, 0x8, R14 ;  /* 0x0000000813107825 */ /* 0x001fc800078e000e */
[----:B--2---:R-:W-:Y:S01]  /*0de0*/  FMUL R27, R24, R25 ;  /* 0x00000019181b7220 */ /* 0x004fe20000400000 */
[----:B---3--:R-:W-:-:S03]  /*0df0*/  FMUL R26, R23, R24 ;  /* 0x00000018171a7220 */ /* 0x008fc60000400000 */
[C---:B----4-:R-:W-:Y:S01]  /*0e00*/  FFMA R24, R22.reuse, R23, -R27 ;  /* 0x0000001716187223 */ /* 0x050fe2000000081b */
[----:B------:R-:W-:-:S03]  /*0e10*/  FFMA R25, R22, R25, R26 ;  /* 0x0000001916197223 */ /* 0x000fc6000000001a */
[C-C-:B-----5:R-:W-:Y:S01]  /*0e20*/  FADD R23, -R24.reuse, R21.reuse ;  /* 0x0000001518177221 */ /* 0x160fe20000000100 */
[----:B------:R-:W-:Y:S01]  /*0e30*/  FADD R29, R24, R21 ;  /* 0x00000015181d7221 */ /* 0x000fe20000000000 */
[C-C-:B------:R-:W-:Y:S01]  /*0e40*/  FADD R27, -R25.reuse, R20.reuse ;  /* 0x00000014191b7221 */ /* 0x140fe20000000100 */
[----:B------:R-:W-:Y:S02]  /*0e50*/  FADD R25, R25, R20 ;  /* 0x0000001419197221 */ /* 0x000fe40000000000 */
[----:B------:R-:W-:Y:S04]  /*0e60*/  STG.E desc[UR12][R10.64], R23 ;  /* 0x000000170a007986 */ /* 0x000fe8000c10190c */
[----:B------:R-:W-:Y:S04]  /*0e70*/  STG.E desc[UR12][R10.64+0x4], R27 ;  /* 0x0000041b0a007986 */ /* 0x000fe8000c10190c */
[----:B------:R-:W-:Y:S04]  /*0e80*/  STG.E desc[UR12][R12.64], R29 ;  /* 0x0000001d0c007986 */ /* 0x000fe8000c10190c */
[----:B------:R0:W-:Y:S04]  /*0e90*/  STG.E desc[UR12][R12.64+0x4], R25 ;  /* 0x000004190c007986 */ /* 0x0001e8000c10190c */
[----:B------:R-:W0:Y:S04]  /*0ea0*/  LDG.E R26, desc[UR12][R16.64+0x4] ;  /* 0x0000040c101a7981 */ /* 0x000e28000c1e1900 */
[----:B------:R-:W0:Y:S04]  /*0eb0*/  LDG.E R24, desc[UR12][R10.64+0x8] ;  /* 0x0000080c0a187981 */ /* 0x000e28000c1e1900 */
[----:B------:R-:W2:Y:S04]  /*0ec0*/  LDG.E R28, desc[UR12][R10.64+0xc] ;  /* 0x00000c0c0a1c7981 */ /* 0x000ea8000c1e1900 */
[----:B------:R1:W3:Y:S04]  /*0ed0*/  LDG.E R22, desc[UR12][R16.64] ;  /* 0x0000000c10167981 */ /* 0x0002e8000c1e1900 */
[----:B------:R-:W4:Y:S04]  /*0ee0*/  LDG.E R21, desc[UR12][R12.64+0xc] ;  /* 0x00000c0c0c157981 */ /* 0x000f28000c1e1900 */
[----:B------:R-:W5:Y:S01]  /*0ef0*/  LDG.E R20, desc[UR12][R12.64+0x8] ;  /* 0x0000080c0c147981 */ /* 0x000f62000c1e1900 */
[----:B------:R-:W-:-:S05]  /*0f00*/  IADD3 R19, PT, PT, R8, R19, RZ ;  /* 0x0000001308137210 */ /* 0x000fca0007ffe0ff */
[----:B-1----:R-:W-:-:S04]  /*0f10*/  IMAD.WIDE.U32 R16, R19, 0x8, R14 ;  /* 0x0000000813107825 */ /* 0x002fc800078e000e */
[----:B0-----:R-:W-:Y:S01]  /*0f20*/  FMUL R25, R24, R26 ;  /* 0x0000001a18197220 */ /* 0x001fe20000400000 */
[----:B--2---:R-:W-:-:S03]  /*0f30*/  FMUL R23, R26, R28 ;  /* 0x0000001c1a177220 */ /* 0x004fc60000400000 */
[C---:B---3--:R-:W-:Y:S01]  /*0f40*/  FFMA R28, R22.reuse, R28, R25 ;  /* 0x0000001c161c7223 */ /* 0x048fe20000000019 */
[----:B------:R-:W-:-:S03]  /*0f50*/  FFMA R23, R22, R24, -R23 ;  /* 0x0000001816177223 */ /* 0x000fc60000000817 */
[C-C-:B----4-:R-:W-:Y:S01]  /*0f60*/  FADD R27, -R28.reuse, R21.reuse ;  /* 0x000000151c1b7221 */ /* 0x150fe20000000100 */
[----:B------:R-:W-:Y:S01]  /*0f70*/  FADD R29, R28, R21 ;  /* 0x000000151c1d7221 */ /* 0x000fe20000000000 */
[C-C-:B-----5:R-:W-:Y:S01]  /*0f80*/  FADD R25, -R23.reuse, R20.reuse ;  /* 0x0000001417197221 */ /* 0x160fe20000000100 */
[----:B------:R-:W-:Y:S02]  /*0f90*/  FADD R23, R23, R20 ;  /* 0x0000001417177221 */ /* 0x000fe40000000000 */
[----:B------:R-:W-:Y:S04]  /*0fa0*/  STG.E desc[UR12][R10.64+0xc], R27 ;  /* 0x00000c1b0a007986 */ /* 0x000fe8000c10190c */
[----:B------:R-:W-:Y:S04]  /*0fb0*/  STG.E desc[UR12][R10.64+0x8], R25 ;  /* 0x000008190a007986 */ /* 0x000fe8000c10190c */
[----:B------:R0:W-:Y:S04]  /*0fc0*/  STG.E desc[UR12][R12.64+0x8], R23 ;  /* 0x000008170c007986 */ /* 0x0001e8000c10190c */
[----:B------:R1:W-:Y:S04]  /*0fd0*/  STG.E desc[UR12][R12.64+0xc], R29 ;  /* 0x00000c1d0c007986 */ /* 0x0003e8000c10190c */
[----:B------:R-:W0:Y:S04]  /*0fe0*/  LDG.E R26, desc[UR12][R16.64+0x4] ;  /* 0x0000040c101a7981 */ /* 0x000e28000c1e1900 */
[----:B------:R-:W0:Y:S04]  /*0ff0*/  LDG.E R24, desc[UR12][R10.64+0x10] ;  /* 0x0000100c0a187981 */ /* 0x000e28000c1e1900 */
[----:B------:R-:W2:Y:S04]  /*1000*/  LDG.E R28, desc[UR12][R10.64+0x14] ;  /* 0x0000140c0a1c7981 */ /* 0x000ea8000c1e1900 */
[----:B------:R-:W3:Y:S04]  /*1010*/  LDG.E R22, desc[UR12][R16.64] ;  /* 0x0000000c10167981 */ /* 0x000ee8000c1e1900 */
[----:B------:R-:W4:Y:S04]  /*1020*/  LDG.E R20, desc[UR12][R12.64+0x14] ;  /* 0x0000140c0c147981 */ /* 0x000f28000c1e1900 */
[----:B------:R-:W5:Y:S01]  /*1030*/  LDG.E R21, desc[UR12][R12.64+0x10] ;  /* 0x0000100c0c157981 */ /* 0x000f62000c1e1900 */
[----:B0-----:R-:W-:Y:S01]  /*1040*/  FMUL R23, R24, R26 ;  /* 0x0000001a18177220 */ /* 0x001fe20000400000 */
[----:B--2---:R-:W-:-:S03]  /*1050*/  FMUL R27, R26, R28 ;  /* 0x0000001c1a1b7220 */ /* 0x004fc60000400000 */
[C---:B---3--:R-:W-:Y:S01]  /*1060*/  FFMA R25, R22.reuse, R28, R23 ;  /* 0x0000001c16197223 */ /* 0x048fe20000000017 */
[----:B------:R-:W-:Y:S01]  /*1070*/  FFMA R22, R22, R24, -R27 ;  /* 0x0000001816167223 */ /* 0x000fe2000000081b */
[----:B------:R-:W-:Y:S02]  /*1080*/  IMAD.IADD R27, R8, 0x1, R19 ;  /* 0x00000001081b7824 */ /* 0x000fe400078e0213 */
[C-C-:B----4-:R-:W-:Y:S01]  /*1090*/  FADD R23, -R25.reuse, R20.reuse ;  /* 0x0000001419177221 */ /* 0x150fe20000000100 */
[----:B------:R-:W-:Y:S01]  /*10a0*/  FADD R25, R25, R20 ;  /* 0x0000001419197221 */ /* 0x000fe20000000000 */
[----:B------:R-:W-:-:S04]  /*10b0*/  IMAD.WIDE.U32 R14, R27, 0x8, R14 ;  /* 0x000000081b0e7825 */ /* 0x000fc800078e000e */
[C-C-:B-----5:R-:W-:Y:S01]  /*10c0*/  FADD R19, -R22.reuse, R21.reuse ;  /* 0x0000001516137221 */ /* 0x160fe20000000100 */
[----:B------:R-:W-:Y:S01]  /*10d0*/  FADD R21, R22, R21 ;  /* 0x0000001516157221 */ /* 0x000fe20000000000 */
[----:B------:R-:W-:Y:S04]  /*10e0*/  STG.E desc[UR12][R10.64+0x14], R23 ;  /* 0x000014170a007986 */ /* 0x000fe8000c10190c */
[----:B------:R0:W-:Y:S04]  /*10f0*/  STG.E desc[UR12][R10.64+0x10], R19 ;  /* 0x000010130a007986 */ /* 0x0001e8000c10190c */
[----:B------:R2:W-:Y:S04]  /*1100*/  STG.E desc[UR12][R12.64+0x10], R21 ;  /* 0x000010150c007986 */ /* 0x0005e8000c10190c */
[----:B------:R3:W-:Y:S04]  /*1110*/  STG.E desc[UR12][R12.64+0x14], R25 ;  /* 0x000014190c007986 */ /* 0x0007e8000c10190c */
[----:B------:R-:W1:Y:S04]  /*1120*/  LDG.E R20, desc[UR12][R14.64+0x4] ;  /* 0x0000040c0e147981 */ /* 0x000e68000c1e1900 */
[----:B------:R-:W1:Y:S04]  /*1130*/  LDG.E R27, desc[UR12][R10.64+0x1c] ;  /* 0x00001c0c0a1b7981 */ /* 0x000e68000c1e1900 */
[----:B------:R-:W4:Y:S04]  /*1140*/  LDG.E R17, desc[UR12][R10.64+0x18] ;  /* 0x0000180c0a117981 */ /* 0x000f28000c1e1900 */
[----:B------:R-:W5:Y:S04]  /*1150*/  LDG.E R16, desc[UR12][R14.64] ;  /* 0x0000000c0e107981 */ /* 0x000f68000c1e1900 */
[----:B------:R-:W2:Y:S04]  /*1160*/  LDG.E R22, desc[UR12][R12.64+0x18] ;  /* 0x0000180c0c167981 */ /* 0x000ea8000c1e1900 */
[----:B------:R-:W0:Y:S01]  /*1170*/  LDG.E R24, desc[UR12][R12.64+0x1c] ;  /* 0x00001c0c0c187981 */ /* 0x000e22000c1e1900 */
[----:B------:R-:W-:-:S06]  /*1180*/  UIADD3 UR4, UPT, UPT, UR4, 0x4, URZ ;  /* 0x0000000404047890 */ /* 0x000fcc000fffe0ff */
[----:B------:R-:W-:Y:S01]  /*1190*/  ISETP.NE.AND P0, PT, R6, UR4, PT ;  /* 0x0000000406007c0c */ /* 0x000fe2000bf05270 */
[----:B-1----:R-:W-:Y:S01]  /*11a0*/  FMUL R29, R20, R27 ;  /* 0x0000001b141d7220 */ /* 0x002fe20000400000 */
[----:B----4-:R-:W-:-:S03]  /*11b0*/  FMUL R20, R17, R20 ;  /* 0x0000001411147220 */ /* 0x010fc60000400000 */
[C---:B-----5:R-:W-:Y:S01]  /*11c0*/  FFMA R29, R16.reuse, R17, -R29 ;  /* 0x00000011101d7223 */ /* 0x060fe2000000081d */
[----:B------:R-:W-:-:S03]  /*11d0*/  FFMA R20, R16, R27, R20 ;  /* 0x0000001b10147223 */ /* 0x000fc60000000014 */
[C-C-:B--2---:R-:W-:Y:S01]  /*11e0*/  FADD R17, -R29.reuse, R22.reuse ;  /* 0x000000161d117221 */ /* 0x144fe20000000100 */
[----:B------:R-:W-:Y:S01]  /*11f0*/  FADD R29, R29, R22 ;  /* 0x000000161d1d7221 */ /* 0x000fe20000000000 */
[C-C-:B0-----:R-:W-:Y:S01]  /*1200*/  FADD R19, -R20.reuse, R24.reuse ;  /* 0x0000001814137221 */ /* 0x141fe20000000100 */
[----:B------:R-:W-:Y:S02]  /*1210*/  FADD R21, R20, R24 ;  /* 0x0000001814157221 */ /* 0x000fe40000000000 */
[----:B------:R3:W-:Y:S04]  /*1220*/  STG.E desc[UR12][R10.64+0x18], R17 ;  /* 0x000018110a007986 */ /* 0x0007e8000c10190c */
[----:B------:R3:W-:Y:S04]  /*1230*/  STG.E desc[UR12][R10.64+0x1c], R19 ;  /* 0x00001c130a007986 */ /* 0x0007e8000c10190c */
[----:B------:R3:W-:Y:S04]  /*1240*/  STG.E desc[UR12][R12.64+0x18], R29 ;  /* 0x0000181d0c007986 */ /* 0x0007e8000c10190c */
[----:B------:R3:W-:Y:S01]  /*1250*/  STG.E desc[UR12][R12.64+0x1c], R21 ;  /* 0x00001c150c007986 */ /* 0x0007e2000c10190c */
[----:B------:R-:W-:Y:S05]  /*1260*/  @P0 BRA `(.L_x_11) ;  /* 0xfffffff8009c0947 */ /* 0x000fea000383ffff */
[----:B---3--:R-:W-:-:S07]  /*1270*/  MOV R19, R6 ;  /* 0x0000000600137202 */ /* 0x008fce0000000f00 */
.L_x_10:
[----:B------:R-:W-:-:S13]  /*1280*/  ISETP.NE.AND P0, PT, R18, RZ, PT ;  /* 0x000000ff1200720c */ /* 0x000fda0003f05270 */
[----:B------:R-:W-:Y:S05]  /*1290*/  @!P0 BRA `(.L_x_12) ;  /* 0x0000000400348947 */ /* 0x000fea0003800000 */
[----:B------:R-:W-:Y:S02]  /*12a0*/  ISETP.NE.AND P0, PT, R18, 0x2, PT ;  /* 0x000000021200780c */ /* 0x000fe40003f05270 */
[----:B------:R-:W-:-:S11]  /*12b0*/  LOP3.LUT P1, RZ, R3, 0x2, RZ, 0xc0, !PT ;  /* 0x0000000203ff7812 */ /* 0x000fd6000782c0ff */
[----:B------:R-:W-:Y:S05]  /*12c0*/  @!P0 BRA `(.L_x_13) ;  /* 0x0000000000bc8947 */ /* 0x000fea0003800000 */
[----:B------:R-:W1:Y:S01]  /*12d0*/  LDC.64 R10, c[0x0][0x388] ;  /* 0x0000e200ff0a7b82 */ /* 0x000e620000000a00 */
[----:B------:R-:W3:Y:S01]  /*12e0*/  LDCU UR4, c[0x0][0x390] ;  /* 0x00007200ff0477ac */ /* 0x000ee20008000800 */
[----:B------:R-:W-:Y:S02]  /*12f0*/  IMAD.IADD R13, R9, 0x1, R19 ;  /* 0x00000001090d7824 */ /* 0x000fe400078e0213 */
[----:B------:R-:W-:Y:S02]  /*1300*/  IMAD R21, R8, R19, RZ ;  /* 0x0000001308157224 */ /* 0x000fe400078e02ff */
[----:B0-2---:R-:W-:-:S05]  /*1310*/  IMAD.WIDE R12, R13, 0x8, R4 ;  /* 0x000000080d0c7825 */ /* 0x005fca00078e0204 */
[----:B------:R-:W2:Y:S04]  /*1320*/  LDG.E R20, desc[UR12][R12.64+0x4] ;  /* 0x0000040c0c147981 */ /* 0x000ea8000c1e1900 */
[----:B------:R-:W4:Y:S01]  /*1330*/  LDG.E R24, desc[UR12][R12.64] ;  /* 0x0000000c0c187981 */ /* 0x000f22000c1e1900 */
[----:B---3--:R-:W-:Y:S02]  /*1340*/  IMAD R17, R0, UR4, R19 ;  /* 0x0000000400117c24 */ /* 0x008fe4000f8e0213 */
[----:B-1----:R-:W-:-:S05]  /*1350*/  IMAD.WIDE.U32 R14, R21, 0x8, R10 ;  /* 0x00000008150e7825 */ /* 0x002fca00078e000a */
[----:B------:R-:W2:Y:S01]  /*1360*/  LDG.E R27, desc[UR12][R14.64+0x4] ;  /* 0x0000040c0e1b7981 */ /* 0x000ea2000c1e1900 */
[----:B------:R-:W-:-:S03]  /*1370*/  IMAD.WIDE R16, R17, 0x8, R4 ;  /* 0x0000000811107825 */ /* 0x000fc600078e0204 */
[----:B------:R-:W3:Y:S04]  /*1380*/  LDG.E R25, desc[UR12][R14.64] ;  /* 0x0000000c0e197981 */ /* 0x000ee8000c1e1900 */
[----:B------:R-:W5:Y:S04]  /*1390*/  LDG.E R23, desc[UR12][R16.64] ;  /* 0x0000000c10177981 */ /* 0x000f68000c1e1900 */
[----:B------:R-:W5:Y:S01]  /*13a0*/  LDG.E R22, desc[UR12][R16.64+0x4] ;  /* 0x0000040c10167981 */ /* 0x000f62000c1e1900 */
[----:B------:R-:W-:-:S05]  /*13b0*/  IADD3 R29, PT, PT, R8, R21, RZ ;  /* 0x00000015081d7210 */ /* 0x000fca0007ffe0ff */
[----:B------:R-:W-:-:S04]  /*13c0*/  IMAD.WIDE.U32 R10, R29, 0x8, R10 ;  /* 0x000000081d0a7825 */ /* 0x000fc800078e000a */
[----:B--2---:R-:W-:Y:S01]  /*13d0*/  FMUL R26, R27, R20 ;  /* 0x000000141b1a7220 */ /* 0x004fe20000400000 */
[----:B----4-:R-:W-:-:S03]  /*13e0*/  FMUL R27, R24, R27 ;  /* 0x0000001b181b7220 */ /* 0x010fc60000400000 */
[C---:B---3--:R-:W-:Y:S01]  /*13f0*/  FFMA R26, R25.reuse, R24, -R26 ;  /* 0x00000018191a7223 */ /* 0x048fe2000000081a */
[----:B------:R-:W-:-:S03]  /*1400*/  FFMA R27, R25, R20, R27 ;  /* 0x00000014191b7223 */ /* 0x000fc6000000001b */
[C-C-:B-----5:R-:W-:Y:S01]  /*1410*/  FADD R21, -R26.reuse, R23.reuse ;  /* 0x000000171a157221 */ /* 0x160fe20000000100 */
[----:B------:R-:W-:Y:S01]  /*1420*/  FADD R23, R26, R23 ;  /* 0x000000171a177221 */ /* 0x000fe20000000000 */
[C-C-:B------:R-:W-:Y:S01]  /*1430*/  FADD R25, -R27.reuse, R22.reuse ;  /* 0x000000161b197221 */ /* 0x140fe20000000100 */
[----:B------:R-:W-:Y:S02]  /*1440*/  FADD R27, R27, R22 ;  /* 0x000000161b1b7221 */ /* 0x000fe40000000000 */
[----:B------:R-:W-:Y:S04]  /*1450*/  STG.E desc[UR12][R12.64], R21 ;  /* 0x000000150c007986 */ /* 0x000fe8000c10190c */
[----:B------:R-:W-:Y:S04]  /*1460*/  STG.E desc[UR12][R12.64+0x4], R25 ;  /* 0x000004190c007986 */ /* 0x000fe8000c10190c */
[----:B------:R0:W-:Y:S04]  /*1470*/  STG.E desc[UR12][R16.64], R23 ;  /* 0x0000001710007986 */ /* 0x0001e8000c10190c */
[----:B------:R1:W-:Y:S04]  /*1480*/  STG.E desc[UR12][R16.64+0x4], R27 ;  /* 0x0000041b10007986 */ /* 0x0003e8000c10190c */
[----:B------:R-:W2:Y:S04]  /*1490*/  LDG.E R20, desc[UR12][R10.64+0x4] ;  /* 0x0000040c0a147981 */ /* 0x000ea8000c1e1900 */
[----:B------:R-:W2:Y:S04]  /*14a0*/  LDG.E R29, desc[UR12][R12.64+0xc] ;  /* 0x00000c0c0c1d7981 */ /* 0x000ea8000c1e1900 */
[----:B------:R-:W3:Y:S04]  /*14b0*/  LDG.E R15, desc[UR12][R12.64+0x8] ;  /* 0x0000080c0c0f7981 */ /* 0x000ee8000c1e1900 */
[----:B------:R-:W4:Y:S04]  /*14c0*/  LDG.E R14, desc[UR12][R10.64] ;  /* 0x0000000c0a0e7981 */ /* 0x000f28000c1e1900 */
[----:B------:R-:W5:Y:S04]  /*14d0*/  LDG.E R24, desc[UR12][R16.64+0x8] ;  /* 0x0000080c10187981 */ /* 0x000f68000c1e1900 */
[----:B------:R-:W5:Y:S01]  /*14e0*/  LDG.E R26, desc[UR12][R16.64+0xc] ;  /* 0x00000c0c101a7981 */ /* 0x000f62000c1e1900 */
[----:B------:R-:W-:-:S02]  /*14f0*/  VIADD R19, R19, 0x2 ;  /* 0x0000000213137836 */ /* 0x000fc40000000000 */
[----:B--2---:R-:W-:Y:S01]  /*1500*/  FMUL R22, R20, R29 ;  /* 0x0000001d14167220 */ /* 0x004fe20000400000 */
[----:B---3--:R-:W-:-:S03]  /*1510*/  FMUL R20, R15, R20 ;  /* 0x000000140f147220 */ /* 0x008fc60000400000 */
[C---:B----4-:R-:W-:Y:S01]  /*1520*/  FFMA R22, R14.reuse, R15, -R22 ;  /* 0x0000000f0e167223 */ /* 0x050fe20000000816 */
[----:B------:R-:W-:-:S03]  /*1530*/  FFMA R20, R14, R29, R20 ;  /* 0x0000001d0e147223 */ /* 0x000fc60000000014 */
[C-C-:B-----5:R-:W-:Y:S01]  /*1540*/  FADD R15, -R22.reuse, R24.reuse ;  /* 0x00000018160f7221 */ /* 0x160fe20000000100 */
[----:B0-----:R-:W-:Y:S01]  /*1550*/  FADD R23, R22, R24 ;  /* 0x0000001816177221 */ /* 0x001fe20000000000 */
[C-C-:B------:R-:W-:Y:S01]  /*1560*/  FADD R21, -R20.reuse, R26.reuse ;  /* 0x0000001a14157221 */ /* 0x140fe20000000100 */
[----:B------:R-:W-:Y:S02]  /*1570*/  FADD R25, R20, R26 ;  /* 0x0000001a14197221 */ /* 0x000fe40000000000 */
[----:B------:R1:W-:Y:S04]  /*1580*/  STG.E desc[UR12][R12.64+0x8], R15 ;  /* 0x0000080f0c007986 */ /* 0x0003e8000c10190c */
[----:B------:R1:W-:Y:S04]  /*1590*/  STG.E desc[UR12][R12.64+0xc], R21 ;  /* 0x00000c150c007986 */ /* 0x0003e8000c10190c */
[----:B------:R1:W-:Y:S04]  /*15a0*/  STG.E desc[UR12][R16.64+0x8], R23 ;  /* 0x0000081710007986 */ /* 0x0003e8000c10190c */
[----:B------:R1:W-:Y:S02]  /*15b0*/  STG.E desc[UR12][R16.64+0xc], R25 ;  /* 0x00000c1910007986 */ /* 0x0003e4000c10190c */
.L_x_13:
[----:B------:R-:W-:Y:S05]  /*15c0*/  @!P1 BRA `(.L_x_12) ;  /* 0x0000000000689947 */ /* 0x000fea0003800000 */
[----:B-1----:R-:W1:Y:S01]  /*15d0*/  LDC.64 R12, c[0x0][0x388] ;  /* 0x0000e200ff0c7b82 */ /* 0x002e620000000a00 */
[----:B------:R-:W3:Y:S01]  /*15e0*/  LDCU UR4, c[0x0][0x390] ;  /* 0x00007200ff0477ac */ /* 0x000ee20008000800 */
[-C--:B------:R-:W-:Y:S01]  /*15f0*/  IADD3 R11, PT, PT, R9, R19.reuse, RZ ;  /* 0x00000013090b7210 */ /* 0x080fe20007ffe0ff */
[----:B------:R-:W-:-:S04]  /*1600*/  IMAD R15, R8, R19, RZ ;  /* 0x00000013080f7224 */ /* 0x000fc800078e02ff */
[----:B0-2---:R-:W-:-:S05]  /*1610*/  IMAD.WIDE R10, R11, 0x8, R4 ;  /* 0x000000080b0a7825 */ /* 0x005fca00078e0204 */
[----:B------:R-:W2:Y:S01]  /*1620*/  LDG.E R17, desc[UR12][R10.64] ;  /* 0x0000000c0a117981 */ /* 0x000ea2000c1e1900 */
[----:B-1----:R-:W-:-:S04]  /*1630*/  IMAD.WIDE.U32 R12, R15, 0x8, R12 ;  /* 0x000000080f0c7825 */ /* 0x002fc800078e000c */
[----:B---3--:R-:W-:Y:S01]  /*1640*/  IMAD R15, R0, UR4, R19 ;  /* 0x00000004000f7c24 */ /* 0x008fe2000f8e0213 */
[----:B------:R-:W3:Y:S04]  /*1650*/  LDG.E R20, desc[UR12][R12.64+0x4] ;  /* 0x0000040c0c147981 */ /* 0x000ee8000c1e1900 */
[----:B------:R-:W3:Y:S01]  /*1660*/  LDG.E R19, desc[UR12][R10.64+0x4] ;  /* 0x0000040c0a137981 */ /* 0x000ee2000c1e1900 */
[----:B------:R-:W-:-:S03]  /*1670*/  IMAD.WIDE R14, R15, 0x8, R4 ;  /* 0x000000080f0e7825 */ /* 0x000fc600078e0204 */
[----:B------:R-:W4:Y:S04]  /*1680*/  LDG.E R16, desc[UR12][R12.64] ;  /* 0x0000000c0c107981 */ /* 0x000f28000c1e1900 */
[----:B------:R-:W5:Y:S04]  /*1690*/  LDG.E R22, desc[UR12][R14.64] ;  /* 0x0000000c0e167981 */ /* 0x000f68000c1e1900 */
[----:B------:R-:W5:Y:S01]  /*16a0*/  LDG.E R23, desc[UR12][R14.64+0x4] ;  /* 0x0000040c0e177981 */ /* 0x000f62000c1e1900 */
[----:B---3--:R-:W-:Y:S01]  /*16b0*/  FMUL R21, R20, R19 ;  /* 0x0000001314157220 */ /* 0x008fe20000400000 */
[----:B--2---:R-:W-:-:S03]  /*16c0*/  FMUL R20, R17, R20 ;  /* 0x0000001411147220 */ /* 0x004fc60000400000 */
[C---:B----4-:R-:W-:Y:S01]  /*16d0*/  FFMA R21, R16.reuse, R17, -R21 ;  /* 0x0000001110157223 */ /* 0x050fe20000000815 */
[----:B------:R-:W-:-:S03]  /*16e0*/  FFMA R20, R16, R19, R20 ;  /* 0x0000001310147223 */ /* 0x000fc60000000014 */
[C-C-:B-----5:R-:W-:Y:S01]  /*16f0*/  FADD R17, -R21.reuse, R22.reuse ;  /* 0x0000001615117221 */ /* 0x160fe20000000100 */
[----:B------:R-:W-:Y:S01]  /*1700*/  FADD R21, R21, R22 ;  /* 0x0000001615157221 */ /* 0x000fe20000000000 */
[C-C-:B------:R-:W-:Y:S01]  /*1710*/  FADD R19, -R20.reuse, R23.reuse ;  /* 0x0000001714137221 */ /* 0x140fe20000000100 */
[----:B------:R-:W-:Y:S02]  /*1720*/  FADD R23, R20, R23 ;  /* 0x0000001714177221 */ /* 0x000fe40000000000 */
[----:B------:R3:W-:Y:S04]  /*1730*/  STG.E desc[UR12][R10.64], R17 ;  /* 0x000000110a007986 */ /* 0x0007e8000c10190c */
[----:B------:R3:W-:Y:S04]  /*1740*/  STG.E desc[UR12][R10.64+0x4], R19 ;  /* 0x000004130a007986 */ /* 0x0007e8000c10190c */
[----:B------:R3:W-:Y:S04]  /*1750*/  STG.E desc[UR12][R14.64], R21 ;  /* 0x000000150e007986 */ /* 0x0007e8000c10190c */
[----:B------:R3:W-:Y:S02]  /*1760*/  STG.E desc[UR12][R14.64+0x4], R23 ;  /* 0x000004170e007986 */ /* 0x0007e4000c10190c */
.L_x_12:
[----:B0-2---:R-:W-:-:S03]  /*1770*/  IMAD.WIDE R4, R3, 0x8, R4 ;  /* 0x0000000803047825 */ /* 0x005fc600078e0204 */
[----:B------:R-:W-:-:S04]  /*1780*/  ISETP.NE.U32.AND P0, PT, R4, UR6, PT ;  /* 0x0000000604007c0c */ /* 0x000fc8000bf05070 */
[----:B------:R-:W-:-:S13]  /*1790*/  ISETP.NE.AND.EX P0, PT, R5, UR7, PT, P0 ;  /* 0x0000000705007c0c */ /* 0x000fda000bf05300 */
[----:B------:R-:W-:Y:S05]  /*17a0*/  @P0 BRA `(.L_x_14) ;  /* 0xfffffff4003c0947 */ /* 0x000fea000383ffff */
.L_x_9:
[----:B------:R-:W0:Y:S01]  /*17b0*/  LDCU UR8, c[0x0][0x390] ;  /* 0x00007200ff0877ac */ /* 0x000e220008000800 */
[----:B------:R-:W-:-:S05]  /*17c0*/  IMAD.SHL.U32 R3, R3, 0x2, RZ ;  /* 0x0000000203037824 */ /* 0x000fca00078e00ff */
[----:B0-----:R-:W-:-:S13]  /*17d0*/  ISETP.GT.AND P0, PT, R3, UR8, PT ;  /* 0x0000000803007c0c */ /* 0x001fda000bf04270 */
[----:B------:R-:W-:Y:S05]  /*17e0*/  @!P0 BRA `(.L_x_15) ;  /* 0xfffffff000f88947 */ /* 0x000fea000383ffff */
.L_x_8:
[----:B-1----:R-:W-:Y:S01]  /*17f0*/  IADD3 R13, PT, PT, R0, 0x1, RZ ;  /* 0x00000001000d7810 */ /* 0x002fe20007ffe0ff */
[----:B------:R-:W-:Y:S03]  /*1800*/  BAR.SYNC.DEFER_BLOCKING 0x0 ;  /* 0x0000000000007b1d */ /* 0x000fe60000010000 */
[----:B------:R-:W-:-:S03]  /*1810*/  ISETP.GE.AND P0, PT, R13, UR8, PT ;  /* 0x000000080d007c0c */ /* 0x000fc6000bf06270 */
[----:B------:R-:W-:Y:S10]  /*1820*/  BSSY.RECONVERGENT B0, `(.L_x_16) ;  /* 0x000004d000007945 */ /* 0x000ff40003800200 */
[----:B------:R-:W-:Y:S05]  /*1830*/  @P0 BRA `(.L_x_17) ;  /* 0x00000004002c0947 */ /* 0x000fea0003800000 */
[----:B------:R-:W-:Y:S01]  /*1840*/  ULOP3.LUT UR4, URZ, UR10, URZ, 0x33, !UPT ;  /* 0x0000000aff047292 */ /* 0x000fe2000f8e33ff */
[----:B------:R-:W-:Y:S01]  /*1850*/  MOV R5, UR8 ;  /* 0x0000000800057c02 */ /* 0x000fe20008000f00 */
[----:B------:R-:W-:Y:S04]  /*1860*/  BSSY.RECONVERGENT B1, `(.L_x_18) ;  /* 0x000001b000017945 */ /* 0x000fe80003800200 */
[----:B------:R-:W-:-:S05]  /*1870*/  IMAD.U32 R3, RZ, RZ, UR4 ;  /* 0x00000004ff037e24 */ /* 0x000fca000f8e00ff */
[----:B------:R-:W-:Y:S02]  /*1880*/  IADD3 R2, PT, PT, -R2, UR8, R3 ;  /* 0x0000000802027c10 */ /* 0x000fe4000fffe103 */
[----:B------:R-:W-:Y:S02]  /*1890*/  IADD3 R3, PT, PT, -R0, -0x2, R5 ;  /* 0xfffffffe00037810 */ /* 0x000fe40007ffe105 */
[----:B------:R-:W-:Y:S02]  /*18a0*/  LOP3.LUT P0, R2, R2, 0x3, RZ, 0xc0, !PT ;  /* 0x0000000302027812 */ /* 0x000fe4000780c0ff */
[----:B------:R-:W-:Y:S01]  /*18b0*/  ISETP.GE.U32.AND P1, PT, R3, 0x3, PT ;  /* 0x000000030300780c */ /* 0x000fe20003f26070 */
[----:B------:R-:W-:-:S10]  /*18c0*/  IMAD.MOV.U32 R3, RZ, RZ, R13 ;  /* 0x000000ffff037224 */ /* 0x000fd400078e000d */
[----:B------:R-:W-:Y:S05]  /*18d0*/  @!P0 BRA `(.L_x_19) ;  /* 0x00000000004c8947 */ /* 0x000fea0003800000 */
[----:B---3--:R-:W-:Y:S02]  /*18e0*/  HFMA2 R9, -RZ, RZ, 0, 0 ;  /* 0x00000000ff097431 */ /* 0x008fe400000001ff */
[----:B------:R-:W-:-:S07]  /*18f0*/  IMAD.MOV.U32 R3, RZ, RZ, R13 ;  /* 0x000000ffff037224 */ /* 0x000fce00078e000d */
.L_x_20:
[----:B0-----:R-:W0:Y:S01]  /*1900*/  LDC.64 R4, c[0x0][0x380] ;  /* 0x0000e000ff047b82 */ /* 0x001e220000000a00 */
[----:B------:R-:W-:Y:S02]  /*1910*/  IMAD R7, R3, UR8, R0 ;  /* 0x0000000803077c24 */ /* 0x000fe4000f8e0200 */
[----:B------:R-:W-:Y:S02]  /*1920*/  IMAD R11, R0, UR8, R3 ;  /* 0x00000008000b7c24 */ /* 0x000fe4000f8e0203 */
[----:B0-----:R-:W-:-:S04]  /*1930*/  IMAD.WIDE R6, R7, 0x8, R4 ;  /* 0x0000000807067825 */ /* 0x001fc800078e0204 */
[----:B------:R-:W-:Y:S01]  /*1940*/  IMAD.WIDE R4, R11, 0x8, R4 ;  /* 0x000000080b047825 */ /* 0x000fe200078e0204 */
[----:B------:R-:W2:Y:S04]  /*1950*/  LDG.E R17, desc[UR12][R6.64] ;  /* 0x0000000c06117981 */ /* 0x000ea8000c1e1900 */
[----:B------:R-:W3:Y:S04]  /*1960*/  LDG.E R19, desc[UR12][R6.64+0x4] ;  /* 0x0000040c06137981 */ /* 0x000ee8000c1e1900 */
[----:B------:R-:W4:Y:S04]  /*1970*/  LDG.E R11, desc[UR12][R4.64] ;  /* 0x0000000c040b7981 */ /* 0x000f28000c1e1900 */
[----:B------:R-:W5:Y:S01]  /*1980*/  LDG.E R15, desc[UR12][R4.64+0x4] ;  /* 0x0000040c040f7981 */ /* 0x000f62000c1e1900 */
[----:B------:R-:W-:Y:S01]  /*1990*/  IADD3 R9, PT, PT, R9, 0x1, RZ ;  /* 0x0000000109097810 */ /* 0x000fe20007ffe0ff */
[----:B------:R-:W-:-:S03]  /*19a0*/  VIADD R3, R3, 0x1 ;  /* 0x0000000103037836 */ /* 0x000fc60000000000 */
[----:B------:R-:W-:Y:S01]  /*19b0*/  ISETP.NE.AND P0, PT, R9, R2, PT ;  /* 0x000000020900720c */ /* 0x000fe20003f05270 */
[----:B--2---:R0:W-:Y:S04]  /*19c0*/  STG.E desc[UR12][R4.64], R17 ;  /* 0x0000001104007986 */ /* 0x0041e8000c10190c */
[----:B---3--:R0:W-:Y:S04]  /*19d0*/  STG.E desc[UR12][R4.64+0x4], R19 ;  /* 0x0000041304007986 */ /* 0x0081e8000c10190c */
[----:B----4-:R0:W-:Y:S04]  /*19e0*/  STG.E desc[UR12][R6.64], R11 ;  /* 0x0000000b06007986 */ /* 0x0101e8000c10190c */
[----:B-----5:R0:W-:Y:S01]  /*19f0*/  STG.E desc[UR12][R6.64+0x4], R15 ;  /* 0x0000040f06007986 */ /* 0x0201e2000c10190c */
[----:B------:R-:W-:Y:S05]  /*1a00*/  @P0 BRA `(.L_x_20) ;  /* 0xfffffffc00bc0947 */ /* 0x000fea000383ffff */
.L_x_19:
[----:B------:R-:W-:Y:S05]  /*1a10*/  BSYNC.RECONVERGENT B1 ;  /* 0x0000000000017941 */ /* 0x000fea0003800200 */
.L_x_18:
[----:B------:R-:W-:Y:S05]  /*1a20*/  @!P1 BRA `(.L_x_17) ;  /* 0x0000000000b09947 */ /* 0x000fea0003800000 */
.L_x_21:
[----:B01----:R-:W0:Y:S01]  /*1a30*/  LDC.64 R4, c[0x0][0x380] ;  /* 0x0000e000ff047b82 */ /* 0x003e220000000a00 */
[----:B---3--:R-:W-:Y:S02]  /*1a40*/  IMAD R11, R3, UR8, R0 ;  /* 0x00000008030b7c24 */ /* 0x008fe4000f8e0200 */
[----:B------:R-:W-:Y:S02]  /*1a50*/  IMAD R7, R0, UR8, R3 ;  /* 0x0000000800077c24 */ /* 0x000fe4000f8e0203 */
[----:B0-----:R-:W-:-:S04]  /*1a60*/  IMAD.WIDE R10, R11, 0x8, R4 ;  /* 0x000000080b0a7825 */ /* 0x001fc800078e0204 */
[----:B------:R-:W-:Y:S01]  /*1a70*/  IMAD.WIDE R4, R7, 0x8, R4 ;  /* 0x0000000807047825 */ /* 0x000fe200078e0204 */
[----:B------:R-:W2:Y:S04]  /*1a80*/  LDG.E R19, desc[UR12][R10.64] ;  /* 0x0000000c0a137981 */ /* 0x000ea8000c1e1900 */
[----:B------:R-:W3:Y:S04]  /*1a90*/  LDG.E R21, desc[UR12][R10.64+0x4] ;  /* 0x0000040c0a157981 */ /* 0x000ee8000c1e1900 */
[----:B------:R-:W4:Y:S04]  /*1aa0*/  LDG.E R15, desc[UR12][R4.64] ;  /* 0x0000000c040f7981 */ /* 0x000f28000c1e1900 */
[----:B------:R-:W5:Y:S01]  /*1ab0*/  LDG.E R17, desc[UR12][R4.64+0x4] ;  /* 0x0000040c04117981 */ /* 0x000f62000c1e1900 */
[----:B------:R-:W-:-:S05]  /*1ac0*/  MOV R2, UR8 ;  /* 0x0000000800027c02 */ /* 0x000fca0008000f00 */
[C---:B------:R-:W-:Y:S01]  /*1ad0*/  IMAD.WIDE R6, R2.reuse, 0x8, R10 ;  /* 0x0000000802067825 */ /* 0x040fe200078e020a */
[----:B--2---:R0:W-:Y:S04]  /*1ae0*/  STG.E desc[UR12][R4.64], R19 ;  /* 0x0000001304007986 */ /* 0x0041e8000c10190c */
[----:B---3--:R1:W-:Y:S04]  /*1af0*/  STG.E desc[UR12][R4.64+0x4], R21 ;  /* 0x0000041504007986 */ /* 0x0083e8000c10190c */
[----:B----4-:R2:W-:Y:S04]  /*1b00*/  STG.E desc[UR12][R10.64], R15 ;  /* 0x0000000f0a007986 */ /* 0x0105e8000c10190c */
[----:B-----5:R3:W-:Y:S04]  /*1b10*/  STG.E desc[UR12][R10.64+0x4], R17 ;  /* 0x000004110a007986 */ /* 0x0207e8000c10190c */
[----:B------:R-:W4:Y:S04]  /*1b20*/  LDG.E R27, desc[UR12][R6.64] ;  /* 0x0000000c061b7981 */ /* 0x000f28000c1e1900 */
[----:B------:R-:W5:Y:S04]  /*1b30*/  LDG.E R29, desc[UR12][R6.64+0x4] ;  /* 0x0000040c061d7981 */ /* 0x000f68000c1e1900 */
[----:B------:R-:W2:Y:S04]  /*1b40*/  LDG.E R23, desc[UR12][R4.64+0x8] ;  /* 0x0000080c04177981 */ /* 0x000ea8000c1e1900 */
[----:B------:R-:W3:Y:S01]  /*1b50*/  LDG.E R25, desc[UR12][R4.64+0xc] ;  /* 0x00000c0c04197981 */ /* 0x000ee2000c1e1900 */
[----:B------:R-:W-:-:S03]  /*1b60*/  IMAD.WIDE R8, R2, 0x8, R6 ;  /* 0x0000000802087825 */ /* 0x000fc600078e0206 */
[----:B----4-:R4:W-:Y:S04]  /*1b70*/  STG.E desc[UR12][R4.64+0x8], R27 ;  /* 0x0000081b04007986 */ /* 0x0109e8000c10190c */
[----:B-----5:R-:W-:Y:S04]  /*1b80*/  STG.E desc[UR12][R4.64+0xc], R29 ;  /* 0x00000c1d04007986 */ /* 0x020fe8000c10190c */
[----:B--2---:R-:W-:Y:S04]  /*1b90*/  STG.E desc[UR12][R6.64], R23 ;  /* 0x0000001706007986 */ /* 0x004fe8000c10190c */
[----:B---3--:R2:W-:Y:S04]  /*1ba0*/  STG.E desc[UR12][R6.64+0x4], R25 ;  /* 0x0000041906007986 */ /* 0x0085e8000c10190c */
[----:B0-----:R-:W3:Y:S04]  /*1bb0*/  LDG.E R19, desc[UR12][R8.64] ;  /* 0x0000000c08137981 */ /* 0x001ee8000c1e1900 */
[----:B-1----:R-:W5:Y:S04]  /*1bc0*/  LDG.E R21, desc[UR12][R8.64+0x4] ;  /* 0x0000040c08157981 */ /* 0x002f68000c1e1900 */
[----:B------:R-:W4:Y:S04]  /*1bd0*/  LDG.E R15, desc[UR12][R4.64+0x10] ;  /* 0x0000100c040f7981 */ /* 0x000f28000c1e1900 */
[----:B------:R-:W2:Y:S01]  /*1be0*/  LDG.E R17, desc[UR12][R4.64+0x14] ;  /* 0x0000140c04117981 */ /* 0x000ea2000c1e1900 */
[----:B------:R-:W-:-:S03]  /*1bf0*/  IMAD.WIDE R10, R2, 0x8, R8 ;  /* 0x00000008020a7825 */ /* 0x000fc600078e0208 */
[----:B---3--:R1:W-:Y:S04]  /*1c00*/  STG.E desc[UR12][R4.64+0x10], R19 ;  /* 0x0000101304007986 */ /* 0x0083e8000c10190c */
[----:B-----5:R1:W-:Y:S04]  /*1c10*/  STG.E desc[UR12][R4.64+0x14], R21 ;  /* 0x0000141504007986 */ /* 0x0203e8000c10190c */
[----:B----4-:R1:W-:Y:S04]  /*1c20*/  STG.E desc[UR12][R8.64], R15 ;  /* 0x0000000f08007986 */ /* 0x0103e8000c10190c */
[----:B--2---:R1:W-:Y:S04]  /*1c30*/  STG.E desc[UR12][R8.64+0x4], R17 ;  /* 0x0000041108007986 */ /* 0x0043e8000c10190c */
[----:B------:R-:W2:Y:S04]  /*1c40*/  LDG.E R27, desc[UR12][R10.64] ;  /* 0x0000000c0a1b7981 */ /* 0x000ea8000c1e1900 */
[----:B------:R-:W3:Y:S04]  /*1c50*/  LDG.E R25, desc[UR12][R10.64+0x4] ;  /* 0x0000040c0a197981 */ /* 0x000ee8000c1e1900 */
[----:B------:R-:W4:Y:S04]  /*1c60*/  LDG.E R7, desc[UR12][R4.64+0x18] ;  /* 0x0000180c04077981 */ /* 0x000f28000c1e1900 */
[----:B------:R-:W5:Y:S01]  /*1c70*/  LDG.E R23, desc[UR12][R4.64+0x1c] ;  /* 0x00001c0c04177981 */ /* 0x000f62000c1e1900 */
[----:B------:R-:W-:-:S05]  /*1c80*/  VIADD R3, R3, 0x4 ;  /* 0x0000000403037836 */ /* 0x000fca0000000000 */
[----:B------:R-:W-:Y:S01]  /*1c90*/  ISETP.GE.AND P0, PT, R3, UR8, PT ;  /* 0x0000000803007c0c */ /* 0x000fe2000bf06270 */
[----:B--2---:R1:W-:Y:S04]  /*1ca0*/  STG.E desc[UR12][R4.64+0x18], R27 ;  /* 0x0000181b04007986 */ /* 0x0043e8000c10190c */
[----:B---3--:R1:W-:Y:S04]  /*1cb0*/  STG.E desc[UR12][R4.64+0x1c], R25 ;  /* 0x00001c1904007986 */ /* 0x0083e8000c10190c */
[----:B----4-:R1:W-:Y:S04]  /*1cc0*/  STG.E desc[UR12][R10.64], R7 ;  /* 0x000000070a007986 */ /* 0x0103e8000c10190c */
[----:B-----5:R1:W-:Y:S01]  /*1cd0*/  STG.E desc[UR12][R10.64+0x4], R23 ;  /* 0x000004170a007986 */ /* 0x0203e2000c10190c */
[----:B------:R-:W-:Y:S05]  /*1ce0*/  @!P0 BRA `(.L_x_21) ;  /* 0xfffffffc00508947 */ /* 0x000fea000383ffff */
.L_x_17:
[----:B------:R-:W-:Y:S05]  /*1cf0*/  BSYNC.RECONVERGENT B0 ;  /* 0x0000000000007941 */ /* 0x000fea0003800200 */
.L_x_16:
[----:B------:R-:W-:Y:S01]  /*1d00*/  BAR.SYNC.DEFER_BLOCKING 0x0 ;  /* 0x0000000000007b1d */ /* 0x000fe20000010000 */
[----:B------:R-:W-:-:S09]  /*1d10*/  UISETP.GE.AND UP0, UPT, UR8, 0x1, UPT ;  /* 0x000000010800788c */ /* 0x000fd2000bf06270 */
[----:B------:R-:W-:Y:S05]  /*1d20*/  BRA.U !UP0, `(.L_x_22) ;  /* 0x00000001086c7547 */ /* 0x000fea000b800000 */
[----:B------:R-:W-:Y:S01]  /*1d30*/  UMOV UR4, URZ ;  /* 0x000000ff00047c82 */ /* 0x000fe20008000000 */
[----:B------:R-:W-:-:S05]  /*1d40*/  UMOV UR5, URZ ;  /* 0x000000ff00057c82 */ /* 0x000fca0008000000 */
.L_x_24:
[----:B------:R-:W-:Y:S01]  /*1d50*/  UISETP.GT.AND UP0, UPT, UR5, UR4, UPT ;  /* 0x000000040500728c */ /* 0x000fe2000bf04270 */
[----:B------:R-:W2:Y:S08]  /*1d60*/  LDCU UR8, c[0x0][0x390] ;  /* 0x00007200ff0877ac */ /* 0x000eb00008000800 */
[----:B0-----:R-:W-:Y:S05]  /*1d70*/  BRA.U !UP0, `(.L_x_23) ;  /* 0x0000000108387547 */ /* 0x001fea000b800000 */
[----:B01----:R-:W0:Y:S08]  /*1d80*/  LDC R7, c[0x0][0x390] ;  /* 0x0000e400ff077b82 */ /* 0x003e300000000800 */
[----:B------:R-:W1:Y:S01]  /*1d90*/  LDC.64 R2, c[0x0][0x380] ;  /* 0x0000e000ff027b82 */ /* 0x000e620000000a00 */
[CC--:B0-----:R-:W-:Y:S02]  /*1da0*/  IMAD R5, R0.reuse, R7.reuse, UR4 ;  /* 0x0000000400057e24 */ /* 0x0c1fe4000f8e0207 */
[----:B------:R-:W-:-:S02]  /*1db0*/  IMAD R7, R0, R7, UR5 ;  /* 0x0000000500077e24 */ /* 0x000fc4000f8e0207 */
[----:B-1----:R-:W-:-:S04]  /*1dc0*/  IMAD.WIDE R4, R5, 0x8, R2 ;  /* 0x0000000805047825 */ /* 0x002fc800078e0202 */
[----:B------:R-:W-:Y:S01]  /*1dd0*/  IMAD.WIDE R2, R7, 0x8, R2 ;  /* 0x0000000807027825 */ /* 0x000fe200078e0202 */
[----:B---3--:R-:W3:Y:S04]  /*1de0*/  LDG.E R11, desc[UR12][R4.64] ;  /* 0x0000000c040b7981 */ /* 0x008ee8000c1e1900 */
[----:B------:R-:W4:Y:S04]  /*1df0*/  LDG.E R15, desc[UR12][R4.64+0x4] ;  /* 0x0000040c040f7981 */ /* 0x000f28000c1e1900 */
[----:B------:R-:W5:Y:S04]  /*1e00*/  LDG.E R7, desc[UR12][R2.64] ;  /* 0x0000000c02077981 */ /* 0x000f68000c1e1900 */
[----:B------:R-:W2:Y:S04]  /*1e10*/  LDG.E R9, desc[UR12][R2.64+0x4] ;  /* 0x0000040c02097981 */ /* 0x000ea8000c1e1900 */
[----:B---3--:R0:W-:Y:S04]  /*1e20*/  STG.E desc[UR12][R2.64], R11 ;  /* 0x0000000b02007986 */ /* 0x0081e8000c10190c */
[----:B----4-:R0:W-:Y:S04]  /*1e30*/  STG.E desc[UR12][R2.64+0x4], R15 ;  /* 0x0000040f02007986 */ /* 0x0101e8000c10190c */
[----:B-----5:R0:W-:Y:S04]  /*1e40*/  STG.E desc[UR12][R4.64], R7 ;  /* 0x0000000704007986 */ /* 0x0201e8000c10190c */
[----:B--2---:R0:W-:Y:S02]  /*1e50*/  STG.E desc[UR12][R4.64+0x4], R9 ;  /* 0x0000040904007986 */ /* 0x0041e4000c10190c */
.L_x_23:
[----:B--2---:R-:W-:-:S04]  /*1e60*/  USHF.R.U32.HI UR8, URZ, 0x1, UR8 ;  /* 0x00000001ff087899 */ /* 0x004fc80008011608 */
[----:B------:R-:W-:-:S04]  /*1e70*/  ULOP3.LUT UR4, UR8, UR4, URZ, 0x3c, !UPT ;  /* 0x0000000408047292 */ /* 0x000fc8000f8e3cff */
[----:B------:R-:W-:-:S09]  /*1e80*/  UISETP.GE.AND UP0, UPT, UR4, UR8, UPT ;  /* 0x000000080400728c */ /* 0x000fd2000bf06270 */
[----:B------:R-:W-:Y:S05]  /*1e90*/  BRA.U !UP0, `(.L_x_23) ;  /* 0xfffffffd08f07547 */ /* 0x000fea000b83ffff */
[----:B------:R-:W2:Y:S01]  /*1ea0*/  LDCU UR8, c[0x0][0x390] ;  /* 0x00007200ff0877ac */ /* 0x000ea20008000800 */
[----:B------:R-:W-:-:S04]  /*1eb0*/  UIADD3 UR5, UPT, UPT, UR5, 0x1, URZ ;  /* 0x0000000105057890 */ /* 0x000fc8000fffe0ff */
[----:B--2---:R-:W-:-:S09]  /*1ec0*/  UISETP.NE.AND UP0, UPT, UR5, UR8, UPT ;  /* 0x000000080500728c */ /* 0x004fd2000bf05270 */
[----:B------:R-:W-:Y:S05]  /*1ed0*/  BRA.U UP0, `(.L_x_24) ;  /* 0xfffffffd009c7547 */ /* 0x000fea000b83ffff */
.L_x_22:
[----:B------:R-:W-:-:S09]  /*1ee0*/  UISETP.GE.AND UP0, UPT, UR8, 0x2, UPT ;  /* 0x000000020800788c */ /* 0x000fd2000bf06270 */
[----:B------:R-:W-:Y:S05]  /*1ef0*/  BRA.U !UP0, `(.L_x_25) ;  /* 0x0000000d08547547 */ /* 0x000fea000b800000 */
[----:B------:R-:W2:Y:S02]  /*1f00*/  LDCU.64 UR4, c[0x0][0x380] ;  /* 0x00007000ff0477ac */ /* 0x000ea40008000a00 */
[----:B--2---:R-:W-:-:S04]  /*1f10*/  UISETP.NE.U32.AND UP0, UPT, UR6, UR4, UPT ;  /* 0x000000040600728c */ /* 0x004fc8000bf05070 */
[----:B------:R-:W-:-:S09]  /*1f20*/  UISETP.NE.AND.EX UP0, UPT, UR7, UR5, UPT, UP0 ;  /* 0x000000050700728c */ /* 0x000fd2000bf05300 */
[----:B------:R-:W-:Y:S05]  /*1f30*/  BRA.U !UP0, `(.L_x_25) ;  /* 0x0000000d08447547 */ /* 0x000fea000b800000 */
[----:B------:R-:W-:Y:S01]  /*1f40*/  IMAD R12, R0, UR8, RZ ;  /* 0x00000008000c7c24 */ /* 0x000fe2000f8e02ff */
[----:B------:R-:W-:-:S06]  /*1f50*/  UMOV UR11, 0x2 ;  /* 0x00000002000b7882 */ /* 0x000fcc0000000000 */
.L_x_32:
[----:B------:R-:W-:-:S04]  /*1f60*/  USHF.R.S32.HI UR15, URZ, 0x1, UR11 ;  /* 0x00000001ff0f7899 */ /* 0x000fc8000801140b */
[----:B------:R-:W-:-:S09]  /*1f70*/  UISETP.GE.AND UP0, UPT, UR15, 0x1, UPT ;  /* 0x000000010f00788c */ /* 0x000fd2000bf06270 */
[----:B012---:R-:W-:Y:S05]  /*1f80*/  BRA.U !UP0, `(.L_x_26) ;  /* 0x0000000d08207547 */ /* 0x007fea000b800000 */
[----:B------:R-:W-:Y:S01]  /*1f90*/  UIADD3 UR4, UPT, UPT, UR11, -0x1, URZ ;  /* 0xffffffff0b047890 */ /* 0x000fe2000fffe0ff */
[----:B0-----:R-:W0:Y:S01]  /*1fa0*/  LDC R3, c[0x0][0x390] ;  /* 0x0000e400ff037b82 */ /* 0x001e220000000800 */
[----:B------:R-:W2:Y:S02]  /*1fb0*/  LDCU.64 UR8, c[0x0][0x380] ;  /* 0x00007000ff0877ac */ /* 0x000ea40008000a00 */
[----:B------:R-:W-:-:S09]  /*1fc0*/  ULOP3.LUT UR4, UR11, UR4, URZ, 0xc, !UPT ;  /* 0x000000040b047292 */ /* 0x000fd2000f8e0cff */
[----:B---3--:R-:W0:Y:S02]  /*1fd0*/  POPC R14, UR4 ;  /* 0x00000004000e7d09 */ /* 0x008e240008000000 */
[----:B0-----:R-:W-:-:S04]  /*1fe0*/  SHF.R.U32.HI R14, RZ, R14, R3 ;  /* 0x0000000eff0e7219 */ /* 0x001fc80000011603 */
[----:B-12---:R-:W-:-:S07]  /*1ff0*/  SHF.L.U32 R15, R14, 0x2, RZ ;  /* 0x000000020e0f7819 */ /* 0x006fce00000006ff */
.L_x_31:
[----:B------:R-:W-:Y:S01]  /*2000*/  UISETP.GE.U32.AND UP0, UPT, UR15, 0x4, UPT ;  /* 0x000000040f00788c */ /* 0x000fe2000bf06070 */
[----:B------:R-:W-:-:S08]  /*2010*/  UMOV UR4, URZ ;  /* 0x000000ff00047c82 */ /* 0x000fd00008000000 */
[----:B012---:R-:W-:Y:S05]  /*2020*/  BRA.U !UP0, `(.L_x_27) ;  /* 0x0000000508987547 */ /* 0x007fea000b800000 */
[----:B------:R-:W0:Y:S01]  /*2030*/  LDC.64 R4, c[0x0][0x388] ;  /* 0x0000e200ff047b82 */ /* 0x000e220000000a00 */
[----:B------:R-:W-:Y:S02]  /*2040*/  ULOP3.LUT UR4, UR15, 0x7ffffffc, URZ, 0xc0, !UPT ;  /* 0x7ffffffc0f047892 */ /* 0x000fe4000f8ec0ff */
[----:B------:R-:W-:Y:S01]  /*2050*/  VIADD R16, R12, UR15 ;  /* 0x0000000f0c107c36 */ /* 0x000fe20008000000 */
[----:B------:R-:W-:Y:S01]  /*2060*/  MOV R17, R12 ;  /* 0x0000000c00117202 */ /* 0x000fe20000000f00 */
[C---:B------:R-:W-:Y:S01]  /*2070*/  IMAD R18, R14.reuse, 0x3, RZ ;  /* 0x000000030e127824 */ /* 0x040fe200078e02ff */
[----:B------:R-:W-:Y:S01]  /*2080*/  UIADD3 UR4, UPT, UPT, -UR4, URZ, URZ ;  /* 0x000000ff04047290 */ /* 0x000fe2000fffe1ff */
[----:B------:R-:W-:Y:S02]  /*2090*/  IMAD.SHL.U32 R19, R14, 0x2, RZ ;  /* 0x000000020e137824 */ /* 0x000fe400078e00ff */
[----:B------:R-:W-:Y:S01]  /*20a0*/  IMAD.MOV.U32 R20, RZ, RZ, R14 ;  /* 0x000000ffff147224 */ /* 0x000fe200078e000e */
[----:B0-----:R-:W-:-:S04]  /*20b0*/  IADD3 R4, P0, PT, R4, 0x4, RZ ;  /* 0x0000000404047810 */ /* 0x001fc80007f1e0ff */
[----:B------:R-:W-:-:S09]  /*20c0*/  IADD3.X R5, PT, PT, RZ, R5, RZ, P0, !PT ;  /* 0x00000005ff057210 */ /* 0x000fd200007fe4ff */
.L_x_28:
[----:B------:R-:W-:Y:S01]  /*20d0*/  UIADD3 UR5, UP0, UPT, UR8, 0x10, URZ ;  /* 0x0000001008057890 */ /* 0x000fe2000ff1e0ff */
[----:B0-----:R-:W2:Y:S01]  /*20e0*/  LDG.E R23, desc[UR12][R4.64] ;  /* 0x0000000c04177981 */ /* 0x001ea2000c1e1900 */
[----:B------:R-:W0:Y:S02]  /*20f0*/  LDC.64 R8, c[0x0][0x388] ;  /* 0x0000e200ff087b82 */ /* 0x000e240000000a00 */
[----:B------:R-:W-:Y:S01]  /*2100*/  UIADD3.X UR14, UPT, UPT, URZ, UR9, URZ, UP0, !UPT ;  /* 0x00000009ff0e7290 */ /* 0x000fe200087fe4ff */
[----:B------:R-:W3:Y:S01]  /*2110*/  LDG.E R21, desc[UR12][R4.64+-0x4] ;  /* 0xfffffc0c04157981 */ /* 0x000ee2000c1e1900 */
[----:B------:R-:W-:-:S04]  /*2120*/  MOV R6, UR5 ;  /* 0x0000000500067c02 */ /* 0x000fc80008000f00 */
[----:B------:R-:W-:Y:S02]  /*2130*/  IMAD.U32 R7, RZ, RZ, UR14 ;  /* 0x0000000eff077e24 */ /* 0x000fe4000f8e00ff */
[----:B------:R-:W-:-:S05]  /*2140*/  IMAD.WIDE R2, R16, 0x8, R6 ;  /* 0x0000000810027825 */ /* 0x000fca00078e0206 */
[----:B------:R-:W2:Y:S01]  /*2150*/  LDG.E R24, desc[UR12][R2.64+-0xc] ;  /* 0xfffff40c02187981 */ /* 0x000ea2000c1e1900 */
[----:B------:R-:W-:-:S03]  /*2160*/  IMAD.WIDE R6, R17, 0x8, R6 ;  /* 0x0000000811067825 */ /* 0x000fc600078e0206 */
[----:B------:R-:W4:Y:S04]  /*2170*/  LDG.E R22, desc[UR12][R2.64+-0x10] ;  /* 0xfffff00c02167981 */ /* 0x000f28000c1e1900 */
[----:B------:R-:W5:Y:S04]  /*2180*/  LDG.E R11, desc[UR12][R6.64+-0x10] ;  /* 0xfffff00c060b7981 */ /* 0x000f68000c1e1900 */
[----:B------:R-:W5:Y:S01]  /*2190*/  LDG.E R10, desc[UR12][R6.64+-0xc] ;  /* 0xfffff40c060a7981 */ /* 0x000f62000c1e1900 */
[----:B--2---:R-:W-:Y:S01]  /*21a0*/  FMUL R26, R23, R24 ;  /* 0x00000018171a7220 */ /* 0x004fe20000400000 */
[----:B----4-:R-:W-:-:S03]  /*21b0*/  FMUL R23, R22, R23 ;  /* 0x0000001716177220 */ /* 0x010fc60000400000 */
[C---:B---3--:R-:W-:Y:S01]  /*21c0*/  FFMA R26, R21.reuse, R22, -R26 ;  /* 0x00000016151a7223 */ /* 0x048fe2000000081a */
[----:B------:R-:W-:-:S03]  /*21d0*/  FFMA R23, R21, R24, R23 ;  /* 0x0000001815177223 */ /* 0x000fc60000000017 */
[C-C-:B-----5:R-:W-:Y:S01]  /*21e0*/  FADD R25, -R26.reuse, R11.reuse ;  /* 0x0000000b1a197221 */ /* 0x160fe20000000100 */
[----:B------:R-:W-:Y:S01]  /*21f0*/  FADD R29, R26, R11 ;  /* 0x0000000b1a1d7221 */ /* 0x000fe20000000000 */
[C-C-:B------:R-:W-:Y:S01]  /*2200*/  FADD R27, -R23.reuse, R10.reuse ;  /* 0x0000000a171b7221 */ /* 0x140fe20000000100 */
[----:B------:R-:W-:Y:S01]  /*2210*/  FADD R23, R23, R10 ;  /* 0x0000000a17177221 */ /* 0x000fe20000000000 */
[--C-:B0-----:R-:W-:Y:S01]  /*2220*/  IMAD.WIDE.U32 R10, R20, 0x8, R8.reuse ;  /* 0x00000008140a7825 */ /* 0x101fe200078e0008 */
[----:B------:R-:W-:Y:S04]  /*2230*/  STG.E desc[UR12][R2.64+-0x10], R25 ;  /* 0xfffff01902007986 */ /* 0x000fe8000c10190c */
[----:B------:R-:W-:Y:S04]  /*2240*/  STG.E desc[UR12][R2.64+-0xc], R27 ;  /* 0xfffff41b02007986 */ /* 0x000fe8000c10190c */
[----:B------:R-:W-:Y:S04]  /*2250*/  STG.E desc[UR12][R6.64+-0x10], R29 ;  /* 0xfffff01d06007986 */ /* 0x000fe8000c10190c */
[----:B------:R0:W-:Y:S04]  /*2260*/  STG.E desc[UR12][R6.64+-0xc], R23 ;  /* 0xfffff41706007986 */ /* 0x0001e8000c10190c */
[----:B------:R-:W2:Y:S04]  /*2270*/  LDG.E R28, desc[UR12][R10.64+0x4] ;  /* 0x0000040c0a1c7981 */ /* 0x000ea8000c1e1900 */
[----:B------:R-:W3:Y:S04]  /*2280*/  LDG.E R26, desc[UR12][R2.64+-0x8] ;  /* 0xfffff80c021a7981 */ /* 0x000ee8000c1e1900 */
[----:B0-----:R-:W2:Y:S04]  /*2290*/  LDG.E R23, desc[UR12][R2.64+-0x4] ;  /* 0xfffffc0c02177981 */ /* 0x001ea8000c1e1900 */
[----:B------:R0:W4:Y:S04]  /*22a0*/  LDG.E R24, desc[UR12][R10.64] ;  /* 0x0000000c0a187981 */ /* 0x000128000c1e1900 */
[----:B------:R-:W5:Y:S04]  /*22b0*/  LDG.E R22, desc[UR12][R6.64+-0x8] ;  /* 0xfffff80c06167981 */ /* 0x000f68000c1e1900 */
[----:B------:R-:W5:Y:S01]  /*22c0*/  LDG.E R21, desc[UR12][R6.64+-0x4] ;  /* 0xfffffc0c06157981 */ /* 0x000f62000c1e1900 */
        /* <DEDUP_REMOVED lines=9> */
[----:B------:R0:W-:Y:S04]  /*2360*/  STG.E desc[UR12][R2.64+-0x8], R23 ;  /* 0xfffff81702007986 */ /* 0x0001e8000c10190c */
[----:B------:R-:W-:Y:S04]  /*2370*/  STG.E desc[UR12][R2.64+-0x4], R27 ;  /* 0xfffffc1b02007986 */ /* 0x000fe8000c10190c */
[----:B------:R1:W-:Y:S04]  /*2380*/  STG.E desc[UR12][R6.64+-0x8], R25 ;  /* 0xfffff81906007986 */ /* 0x0003e8000c10190c */
[----:B------:R2:W-:Y:S04]  /*2390*/  STG.E desc[UR12][R6.64+-0x4], R29 ;  /* 0xfffffc1d06007986 */ /* 0x0005e8000c10190c */
[----:B------:R-:W1:Y:S04]  /*23a0*/  LDG.E R28, desc[UR12][R10.64+0x4] ;  /* 0x0000040c0a1c7981 */ /* 0x000e68000c1e1900 */
[----:B------:R-:W1:Y:S04]  /*23b0*/  LDG.E R26, desc[UR12][R2.64] ;  /* 0x0000000c021a7981 */ /* 0x000e68000c1e1900 */
[----:B0-----:R-:W3:Y:S04]  /*23c0*/  LDG.E R23, desc[UR12][R2.64+0x4] ;  /* 0x0000040c02177981 */ /* 0x001ee8000c1e1900 */
[----:B------:R-:W4:Y:S04]  /*23d0*/  LDG.E R24, desc[UR12][R10.64] ;  /* 0x0000000c0a187981 */ /* 0x000f28000c1e1900 */
[----:B------:R-:W2:Y:S04]  /*23e0*/  LDG.E R21, desc[UR12][R6.64+0x4] ;  /* 0x0000040c06157981 */ /* 0x000ea8000c1e1900 */
[----:B------:R-:W5:Y:S01]  /*23f0*/  LDG.E R22, desc[UR12][R6.64] ;  /* 0x0000000c06167981 */ /* 0x000f62000c1e1900 */
[----:B------:R-:W-:-:S04]  /*2400*/  IMAD.WIDE.U32 R8, R18, 0x8, R8 ;  /* 0x0000000812087825 */ /* 0x000fc800078e0008 */
[----:B-1----:R-:W-:Y:S01]  /*2410*/  FMUL R25, R26, R28 ;  /* 0x0000001c1a197220 */ /* 0x002fe20000400000 */
[----:B---3--:R-:W-:-:S03]  /*2420*/  FMUL R28, R28, R23 ;  /* 0x000000171c1c7220 */ /* 0x008fc60000400000 */
[C---:B----4-:R-:W-:Y:S01]  /*2430*/  FFMA R27, R24.reuse, R23, R25 ;  /* 0x00000017181b7223 */ /* 0x050fe20000000019 */
[----:B------:R-:W-:-:S03]  /*2440*/  FFMA R23, R24, R26, -R28 ;  /* 0x0000001a18177223 */ /* 0x000fc6000000081c */
[C-C-:B--2---:R-:W-:Y:S01]  /*2450*/  FADD R29, -R27.reuse, R21.reuse ;  /* 0x000000151b1d7221 */ /* 0x144fe20000000100 */
[----:B------:R-:W-:Y:S01]  /*2460*/  FADD R21, R27, R21 ;  /* 0x000000151b157221 */ /* 0x000fe20000000000 */
[C-C-:B-----5:R-:W-:Y:S01]  /*2470*/  FADD R25, -R23.reuse, R22.reuse ;  /* 0x0000001617197221 */ /* 0x160fe20000000100 */
        /* <DEDUP_REMOVED lines=10> */
[----:B------:R-:W1:Y:S01]  /*2520*/  LDG.E R28, desc[UR12][R6.64+0xc] ;  /* 0x00000c0c061c7981 */ /* 0x000e62000c1e1900 */
[----:B------:R-:W-:-:S04]  /*2530*/  UIADD3 UR4, UPT, UPT, UR4, 0x4, URZ ;  /* 0x0000000404047890 */ /* 0x000fc8000fffe0ff */
[----:B------:R-:W-:Y:S01]  /*2540*/  UISETP.NE.AND UP0, UPT, UR4, URZ, UPT ;  /* 0x000000ff0400728c */ /* 0x000fe2000bf05270 */
[C---:B------:R-:W-:Y:S01]  /*2550*/  IMAD.WIDE.U32 R4, R15.reuse, 0x8, R4 ;  /* 0x000000080f047825 */ /* 0x040fe200078e0004 */
[C---:B------:R-:W-:Y:S02]  /*2560*/  IADD3 R18, PT, PT, R15.reuse, R18, RZ ;  /* 0x000000120f127210 */ /* 0x040fe40007ffe0ff */
[C---:B------:R-:W-:Y:S01]  /*2570*/  IADD3 R20, PT, PT, R15.reuse, R20, RZ ;  /* 0x000000140f147210 */ /* 0x040fe20007ffe0ff */
[----:B------:R-:W-:Y:S01]  /*2580*/  IMAD.IADD R19, R15, 0x1, R19 ;  /* 0x000000010f137824 */ /* 0x000fe200078e0213 */
[----:B------:R-:W-:Y:S01]  /*2590*/  IADD3 R17, PT, PT, R17, 0x4, RZ ;  /* 0x0000000411117810 */ /* 0x000fe20007ffe0ff */
[----:B------:R-:W-:Y:S02]  /*25a0*/  VIADD R16, R16, 0x4 ;  /* 0x0000000410107836 */ /* 0x000fe40000000000 */
[----:B--2---:R-:W-:Y:S01]  /*25b0*/  FMUL R24, R22, R27 ;  /* 0x0000001b16187220 */ /* 0x004fe20000400000 */
[----:B---3--:R-:W-:-:S03]  /*25c0*/  FMUL R22, R11, R22 ;  /* 0x000000160b167220 */ /* 0x008fc60000400000 */
[C---:B----4-:R-:W-:Y:S01]  /*25d0*/  FFMA R24, R10.reuse, R11, -R24 ;  /* 0x0000000b0a187223 */ /* 0x050fe20000000818 */
[----:B------:R-:W-:-:S03]  /*25e0*/  FFMA R22, R10, R27, R22 ;  /* 0x0000001b0a167223 */ /* 0x000fc60000000016 */
[C-C-:B-----5:R-:W-:Y:S01]  /*25f0*/  FADD R11, -R24.reuse, R26.reuse ;  /* 0x0000001a180b7221 */ /* 0x160fe20000000100 */
[----:B0-----:R-:W-:Y:S01]  /*2600*/  FADD R23, R24, R26 ;  /* 0x0000001a18177221 */ /* 0x001fe20000000000 */
[C-C-:B-1----:R-:W-:Y:S01]  /*2610*/  FADD R21, -R22.reuse, R28.reuse ;  /* 0x0000001c16157221 */ /* 0x142fe20000000100 */
[----:B------:R-:W-:Y:S02]  /*2620*/  FADD R25, R22, R28 ;  /* 0x0000001c16197221 */ /* 0x000fe40000000000 */
[----:B------:R0:W-:Y:S04]  /*2630*/  STG.E desc[UR12][R2.64+0x8], R11 ;  /* 0x0000080b02007986 */ /* 0x0001e8000c10190c */
[----:B------:R0:W-:Y:S04]  /*2640*/  STG.E desc[UR12][R2.64+0xc], R21 ;  /* 0x00000c1502007986 */ /* 0x0001e8000c10190c */
[----:B------:R0:W-:Y:S04]  /*2650*/  STG.E desc[UR12][R6.64+0x8], R23 ;  /* 0x0000081706007986 */ /* 0x0001e8000c10190c */
[----:B------:R0:W-:Y:S01]  /*2660*/  STG.E desc[UR12][R6.64+0xc], R25 ;  /* 0x00000c1906007986 */ /* 0x0001e2000c10190c */
[----:B------:R-:W-:Y:S05]  /*2670*/  BRA.U UP0, `(.L_x_28) ;  /* 0xfffffff900947547 */ /* 0x000fea000b83ffff */
[----:B------:R-:W-:-:S12]  /*2680*/  ULOP3.LUT UR4, UR15, 0x7ffffffc, URZ, 0xc0, !UPT ;  /* 0x7ffffffc0f047892 */ /* 0x000fd8000f8ec0ff */
.L_x_27:
[----:B------:R-:W-:-:S09]  /*2690*/  ULOP3.LUT UP0, UR5, UR11, 0x6, URZ, 0xc0, !UPT ;  /* 0x000000060b057892 */ /* 0x000fd2000f80c0ff */
[----:B------:R-:W-:Y:S05]  /*26a0*/  BRA.U !UP0, `(.L_x_29) ;  /* 0x0000000508407547 */ /* 0x000fea000b800000 */
[----:B------:R-:W-:Y:S01]  /*26b0*/  UISETP.NE.AND UP0, UPT, UR5, 0x2, UPT ;  /* 0x000000020500788c */ /* 0x000fe2000bf05270 */
[----:B------:R-:W-:Y:S01]  /*26c0*/  VIADD R10, R12, UR15 ;  /* 0x0000000f0c0a7c36 */ /* 0x000fe20008000000 */
[----:B------:R-:W-:-:S07]  /*26d0*/  ULOP3.LUT UP1, URZ, UR11, 0x2, URZ, 0xc0, !UPT ;  /* 0x000000020bff7892 */ /* 0x000fce000f82c0ff */
[----:B------:R-:W-:Y:S05]  /*26e0*/  BRA.U !UP0, `(.L_x_30) ;  /* 0x0000000108c07547 */ /* 0x000fea000b800000 */
[----:B------:R-:W1:Y:S01]  /*26f0*/  LDC.64 R4, c[0x0][0x388] ;  /* 0x0000e200ff047b82 */ /* 0x000e620000000a00 */
[----:B0-----:R-:W-:Y:S01]  /*2700*/  IADD3 R2, PT, PT, R10, UR4, RZ ;  /* 0x000000040a027c10 */ /* 0x001fe2000fffe0ff */
[----:B------:R-:W-:Y:S01]  /*2710*/  IMAD.MOV.U32 R3, RZ, RZ, 0x8 ;  /* 0x00000008ff037424 */ /* 0x000fe200078e00ff */
[----:B------:R-:W-:Y:S01]  /*2720*/  IADD3 R6, PT, PT, R12, UR4, RZ ;  /* 0x000000040c067c10 */ /* 0x000fe2000fffe0ff */
[----:B------:R-:W-:Y:S02]  /*2730*/  IMAD R11, R14, UR4, RZ ;  /* 0x000000040e0b7c24 */ /* 0x000fe4000f8e02ff */
[----:B------:R-:W-:-:S04]  /*2740*/  IMAD.WIDE R2, R2, R3, UR8 ;  /* 0x0000000802027e25 */ /* 0x000fc8000f8e0203 */
[----:B------:R-:W-:Y:S01]  /*2750*/  IMAD.MOV.U32 R7, RZ, RZ, 0x8 ;  /* 0x00000008ff077424 */ /* 0x000fe200078e00ff */
[----:B------:R-:W2:Y:S04]  /*2760*/  LDG.E R17, desc[UR12][R2.64] ;  /* 0x0000000c02117981 */ /* 0x000ea8000c1e1900 */
[----:B------:R-:W3:Y:S01]  /*2770*/  LDG.E R19, desc[UR12][R2.64+0x4] ;  /* 0x0000040c02137981 */ /* 0x000ee2000c1e1900 */
[----:B-1----:R-:W-:-:S05]  /*2780*/  IMAD.WIDE.U32 R8, R11, 0x8, R4 ;  /* 0x000000080b087825 */ /* 0x002fca00078e0004 */
[----:B------:R-:W2:Y:S01]  /*2790*/  LDG.E R18, desc[UR12][R8.64+0x4] ;  /* 0x0000040c08127981 */ /* 0x000ea2000c1e1900 */
[----:B------:R-:W-:-:S03]  /*27a0*/  IMAD.WIDE R6, R6, R7, UR8 ;  /* 0x0000000806067e25 */ /* 0x000fc6000f8e0207 */
[----:B------:R-:W4:Y:S04]  /*27b0*/  LDG.E R16, desc[UR12][R8.64] ;  /* 0x0000000c08107981 */ /* 0x000f28000c1e1900 */
[----:B------:R-:W5:Y:S04]  /*27c0*/  LDG.E R20, desc[UR12][R6.64+0x4] ;  /* 0x0000040c06147981 */ /* 0x000f68000c1e1900 */
[----:B------:R-:W5:Y:S01]  /*27d0*/  LDG.E R23, desc[UR12][R6.64] ;  /* 0x0000000c06177981 */ /* 0x000f62000c1e1900 */
[----:B--2---:R-:W-:Y:S01]  /*27e0*/  FMUL R21, R17, R18 ;  /* 0x0000001211157220 */ /* 0x004fe20000400000 */
[----:B---3--:R-:W-:-:S03]  /*27f0*/  FMUL R18, R18, R19 ;  /* 0x0000001312127220 */ /* 0x008fc60000400000 */
[C---:B----4-:R-:W-:Y:S01]  /*2800*/  FFMA R21, R16.reuse, R19, R21 ;  /* 0x0000001310157223 */ /* 0x050fe20000000015 */
[----:B------:R-:W-:Y:S01]  /*2810*/  FFMA R18, R16, R17, -R18 ;  /* 0x0000001110127223 */ /* 0x000fe20000000812 */
[----:B------:R-:W-:Y:S02]  /*2820*/  IADD3 R19, PT, PT, R14, R11, RZ ;  /* 0x0000000b0e137210 */ /* 0x000fe40007ffe0ff */
[C-C-:B-----5:R-:W-:Y:S01]  /*2830*/  FADD R17, -R21.reuse, R20.reuse ;  /* 0x0000001415117221 */ /* 0x160fe20000000100 */
[----:B------:R-:W-:Y:S01]  /*2840*/  FADD R21, R21, R20 ;  /* 0x0000001415157221 */ /* 0x000fe20000000000 */
[C-C-:B------:R-:W-:Y:S01]  /*2850*/  FADD R11, -R18.reuse, R23.reuse ;  /* 0x00000017120b7221 */ /* 0x140fe20000000100 */
[----:B------:R-:W-:Y:S01]  /*2860*/  FADD R23, R18, R23 ;  /* 0x0000001712177221 */ /* 0x000fe20000000000 */
[----:B------:R-:W-:Y:S01]  /*2870*/  IMAD.WIDE.U32 R4, R19, 0x8, R4 ;  /* 0x0000000813047825 */ /* 0x000fe200078e0004 */
[----:B------:R-:W-:Y:S04]  /*2880*/  STG.E desc[UR12][R2.64+0x4], R17 ;  /* 0x0000041102007986 */ /* 0x000fe8000c10190c */
[----:B------:R0:W-:Y:S04]  /*2890*/  STG.E desc[UR12][R2.64], R11 ;  /* 0x0000000b02007986 */ /* 0x0001e8000c10190c */
[----:B------:R1:W-:Y:S04]  /*28a0*/  STG.E desc[UR12][R6.64], R23 ;  /* 0x0000001706007986 */ /* 0x0003e8000c10190c */
[----:B------:R1:W-:Y:S04]  /*28b0*/  STG.E desc[UR12][R6.64+0x4], R21 ;  /* 0x0000041506007986 */ /* 0x0003e8000c10190c */
[----:B------:R-:W2:Y:S04]  /*28c0*/  LDG.E R16, desc[UR12][R4.64+0x4] ;  /* 0x0000040c04107981 */ /* 0x000ea8000c1e1900 */
[----:B------:R-:W2:Y:S04]  /*28d0*/  LDG.E R19, desc[UR12][R2.64+0xc] ;  /* 0x00000c0c02137981 */ /* 0x000ea8000c1e1900 */
[----:B------:R-:W3:Y:S04]  /*28e0*/  LDG.E R9, desc[UR12][R2.64+0x8] ;  /* 0x0000080c02097981 */ /* 0x000ee8000c1e1900 */
[----:B------:R-:W4:Y:S04]  /*28f0*/  LDG.E R8, desc[UR12][R4.64] ;  /* 0x0000000c04087981 */ /* 0x000f28000c1e1900 */
[----:B------:R-:W5:Y:S04]  /*2900*/  LDG.E R18, desc[UR12][R6.64+0x8] ;  /* 0x0000080c06127981 */ /* 0x000f68000c1e1900 */
[----:B------:R-:W0:Y:S01]  /*2910*/  LDG.E R27, desc[UR12][R6.64+0xc] ;  /* 0x00000c0c061b7981 */ /* 0x000e22000c1e1900 */
[----:B------:R-:W-:Y:S01]  /*2920*/  UIADD3 UR4, UPT, UPT, UR4, 0x2, URZ ;  /* 0x0000000204047890 */ /* 0x000fe2000fffe0ff */
[----:B--2---:R-:W-:Y:S01]  /*2930*/  FMUL R25, R16, R19 ;  /* 0x0000001310197220 */ /* 0x004fe20000400000 */
[----:B---3--:R-:W-:-:S03]  /*2940*/  FMUL R16, R9, R16 ;  /* 0x0000001009107220 */ /* 0x008fc60000400000 */
[C---:B----4-:R-:W-:Y:S01]  /*2950*/  FFMA R25, R8.reuse, R9, -R25 ;  /* 0x0000000908197223 */ /* 0x050fe20000000819 */
[----:B------:R-:W-:-:S03]  /*2960*/  FFMA R16, R8, R19, R16 ;  /* 0x0000001308107223 */ /* 0x000fc60000000010 */
[C-C-:B-----5:R-:W-:Y:S01]  /*2970*/  FADD R9, -R25.reuse, R18.reuse ;  /* 0x0000001219097221 */ /* 0x160fe20000000100 */
[----:B------:R-:W-:Y:S01]  /*2980*/  FADD R25, R25, R18 ;  /* 0x0000001219197221 */ /* 0x000fe20000000000 */
[C-C-:B0-----:R-:W-:Y:S01]  /*2990*/  FADD R11, -R16.reuse, R27.reuse ;  /* 0x0000001b100b7221 */ /* 0x141fe20000000100 */
[----:B------:R-:W-:Y:S02]  /*29a0*/  FADD R27, R16, R27 ;  /* 0x0000001b101b7221 */ /* 0x000fe40000000000 */
[----:B------:R1:W-:Y:S04]  /*29b0*/  STG.E desc[UR12][R2.64+0x8], R9 ;  /* 0x0000080902007986 */ /* 0x0003e8000c10190c */
[----:B------:R1:W-:Y:S04]  /*29c0*/  STG.E desc[UR12][R2.64+0xc], R11 ;  /* 0x00000c0b02007986 */ /* 0x0003e8000c10190c */
[----:B------:R1:W-:Y:S04]  /*29d0*/  STG.E desc[UR12][R6.64+0x8], R25 ;  /* 0x0000081906007986 */ /* 0x0003e8000c10190c */
[----:B------:R1:W-:Y:S02]  /*29e0*/  STG.E desc[UR12][R6.64+0xc], R27 ;  /* 0x00000c1b06007986 */ /* 0x0003e4000c10190c */
.L_x_30:
[----:B------:R-:W-:Y:S05]  /*29f0*/  BRA.U !UP1, `(.L_x_29) ;  /* 0x00000001096c7547 */ /* 0x000fea000b800000 */
[----:B01----:R-:W0:Y:S01]  /*2a00*/  LDC.64 R6, c[0x0][0x388] ;  /* 0x0000e200ff067b82 */ /* 0x003e220000000a00 */
[----:B------:R-:W-:Y:S02]  /*2a10*/  HFMA2 R3, -RZ, RZ, 0, 4.76837158203125e-07 ;  /* 0x00000008ff037431 */ /* 0x000fe400000001ff */
[----:B------:R-:W-:Y:S02]  /*2a20*/  VIADD R2, R10, UR4 ;  /* 0x000000040a027c36 */ /* 0x000fe40008000000 */
[----:B------:R-:W-:Y:S02]  /*2a30*/  IMAD R5, R14, UR4, RZ ;  /* 0x000000040e057c24 */ /* 0x000fe4000f8e02ff */
[----:B------:R-:W-:Y:S02]  /*2a40*/  VIADD R4, R12, UR4 ;  /* 0x000000040c047c36 */ /* 0x000fe40008000000 */
[----:B------:R-:W-:-:S05]  /*2a50*/  IMAD.WIDE R2, R2, R3, UR8 ;  /* 0x0000000802027e25 */ /* 0x000fca000f8e0203 */
[----:B------:R-:W2:Y:S04]  /*2a60*/  LDG.E R11, desc[UR12][R2.64+0x4] ;  /* 0x0000040c020b7981 */ /* 0x000ea8000c1e1900 */
[----:B------:R-:W3:Y:S01]  /*2a70*/  LDG.E R9, desc[UR12][R2.64] ;  /* 0x0000000c02097981 */ /* 0x000ee2000c1e1900 */
[----:B0-----:R-:W-:Y:S01]  /*2a80*/  IMAD.WIDE.U32 R6, R5, 0x8, R6 ;  /* 0x0000000805067825 */ /* 0x001fe200078e0006 */
[----:B------:R-:W-:-:S04]  /*2a90*/  MOV R5, 0x8 ;  /* 0x0000000800057802 */ /* 0x000fc80000000f00 */
[----:B------:R-:W2:Y:S01]  /*2aa0*/  LDG.E R10, desc[UR12][R6.64+0x4] ;  /* 0x0000040c060a7981 */ /* 0x000ea2000c1e1900 */
[----:B------:R-:W-:-:S03]  /*2ab0*/  IMAD.WIDE R4, R4, R5, UR8 ;  /* 0x0000000804047e25 */ /* 0x000fc6000f8e0205 */
[----:B------:R-:W4:Y:S04]  /*2ac0*/  LDG.E R8, desc[UR12][R6.64] ;  /* 0x0000000c06087981 */ /* 0x000f28000c1e1900 */
[----:B------:R-:W5:Y:S04]  /*2ad0*/  LDG.E R16, desc[UR12][R4.64] ;  /* 0x0000000c04107981 */ /* 0x000f68000c1e1900 */
[----:B------:R-:W5:Y:S01]  /*2ae0*/  LDG.E R19, desc[UR12][R4.64+0x4] ;  /* 0x0000040c04137981 */ /* 0x000f62000c1e1900 */
        /* <DEDUP_REMOVED lines=12> */
.L_x_29:
[----:B------:R-:W-:-:S04]  /*2bb0*/  UIMAD.WIDE UR4, UR11, 0x8, UR8 ;  /* 0x000000080b0478a5 */ /* 0x000fc8000f8e0208 */
[----:B------:R-:W-:-:S03]  /*2bc0*/  UISETP.NE.U32.AND UP0, UPT, UR4, UR6, UPT ;  /* 0x000000060400728c */ /* 0x000fc6000bf05070 */
[----:B------:R-:W-:Y:S01]  /*2bd0*/  UMOV UR8, UR4 ;  /* 0x0000000400087c82 */ /* 0x000fe20008000000 */
[----:B------:R-:W-:Y:S02]  /*2be0*/  UISETP.NE.AND.EX UP0, UPT, UR5, UR7, UPT, UP0 ;  /* 0x000000070500728c */ /* 0x000fe4000bf05300 */
[----:B------:R-:W-:-:S07]  /*2bf0*/  UMOV UR9, UR5 ;  /* 0x0000000500097c82 */ /* 0x000fce0008000000 */
[----:B------:R-:W-:Y:S05]  /*2c00*/  BRA.U UP0, `(.L_x_31) ;  /* 0xfffffff100fc7547 */ /* 0x000fea000b83ffff */
.L_x_26:
[----:B------:R-:W4:Y:S01]  /*2c10*/  LDCU UR8, c[0x0][0x390] ;  /* 0x00007200ff0877ac */ /* 0x000f220008000800 */
[----:B------:R-:W-:-:S04]  /*2c20*/  USHF.L.U32 UR11, UR11, 0x1, URZ ;  /* 0x000000010b0b7899 */ /* 0x000fc800080006ff */
[----:B----4-:R-:W-:-:S09]  /*2c30*/  UISETP.GT.AND UP0, UPT, UR11, UR8, UPT ;  /* 0x000000080b00728c */ /* 0x010fd2000bf04270 */
[----:B------:R-:W-:Y:S05]  /*2c40*/  BRA.U !UP0, `(.L_x_32) ;  /* 0xfffffff108c47547 */ /* 0x000fea000b83ffff */
.L_x_25:
[----:B------:R-:W-:Y:S01]  /*2c50*/  ISETP.GE.AND P0, PT, R13, UR8, PT ;  /* 0x000000080d007c0c */ /* 0x000fe2000bf06270 */
[----:B------:R-:W-:-:S12]  /*2c60*/  BSSY.RECONVERGENT B0, `(.L_x_33) ;  /* 0x0000058000007945 */ /* 0x000fd80003800200 */
[----:B------:R-:W-:Y:S05]  /*2c70*/  @P0 BRA `(.L_x_34) ;  /* 0x0000000400580947 */ /* 0x000fea0003800000 */
[----:B012---:R-:W0:Y:S01]  /*2c80*/  S2R R2, SR_TID.X ;  /* 0x0000000000027919 */ /* 0x007e220000002100 */
[----:B------:R-:W-:Y:S01]  /*2c90*/  ULOP3.LUT UR4, URZ, UR10, URZ, 0x33, !UPT ;  /* 0x0000000aff047292 */ /* 0x000fe2000f8e33ff */
[----:B------:R-:W-:Y:S05]  /*2ca0*/  BSSY.RECONVERGENT B1, `(.L_x_35) ;  /* 0x0000021000017945 */ /* 0x000fea0003800200 */
[----:B------:R-:W-:-:S05]  /*2cb0*/  IMAD.U32 R3, RZ, RZ, UR4 ;  /* 0x00000004ff037e24 */ /* 0x000fca000f8e00ff */
[----:B0-----:R-:W-:-:S04]  /*2cc0*/  IADD3 R2, PT, PT, -R2, UR8, R3 ;  /* 0x0000000802027c10 */ /* 0x001fc8000fffe103 */
[----:B---3--:R-:W-:-:S13]  /*2cd0*/  LOP3.LUT P0, R10, R2, 0x3, RZ, 0xc0, !PT ;  /* 0x00000003020a7812 */ /* 0x008fda000780c0ff */
[----:B------:R-:W-:Y:S05]  /*2ce0*/  @!P0 BRA `(.L_x_36) ;  /* 0x0000000000708947 */ /* 0x000fea0003800000 */
[----:B------:R-:W0:Y:S01]  /*2cf0*/  LDC.64 R4, c[0x0][0x380] ;  /* 0x0000e000ff047b82 */ /* 0x000e220000000a00 */
[--C-:B------:R-:W-:Y:S01]  /*2d00*/  IMAD R6, R0, UR8, R0.reuse ;  /* 0x0000000800067c24 */ /* 0x100fe2000f8e0200 */
[----:B------:R-:W-:Y:S01]  /*2d10*/  BSSY.RECONVERGENT B2, `(.L_x_37) ;  /* 0x0000018000027945 */ /* 0x000fe20003800200 */
[----:B------:R-:W-:Y:S01]  /*2d20*/  IMAD R13, R13, UR8, R0 ;  /* 0x000000080d0d7c24 */ /* 0x000fe2000f8e0200 */
[----:B------:R-:W-:Y:S01]  /*2d30*/  MOV R12, R0 ;  /* 0x00000000000c7202 */ /* 0x000fe20000000f00 */
[----:B------:R-:W-:Y:S02]  /*2d40*/  IMAD.MOV R10, RZ, RZ, -R10 ;  /* 0x000000ffff0a7224 */ /* 0x000fe400078e0a0a */
[----:B------:R-:W-:Y:S01]  /*2d50*/  VIADD R11, R6, 0x1 ;  /* 0x00000001060b7836 */ /* 0x000fe20000000000 */
[----:B------:R-:W1:Y:S01]  /*2d60*/  LDC.64 R2, c[0x0][0x380] ;  /* 0x0000e000ff027b82 */ /* 0x000e620000000a00 */
[----:B0-----:R-:W-:-:S04]  /*2d70*/  IADD3 R4, P0, PT, R4, 0x4, RZ ;  /* 0x0000000404047810 */ /* 0x001fc80007f1e0ff */
[----:B------:R-:W-:-:S09]  /*2d80*/  IADD3.X R5, PT, PT, RZ, R5, RZ, P0, !PT ;  /* 0x00000005ff057210 */ /* 0x000fd200007fe4ff */
.L_x_38:
[----:B01----:R-:W-:-:S04]  /*2d90*/  IMAD.WIDE R8, R13, 0x8, R2 ;  /* 0x000000080d087825 */ /* 0x003fc800078e0202 */
[----:B------:R-:W-:Y:S01]  /*2da0*/  IMAD.WIDE R6, R11, 0x8, R4 ;  /* 0x000000080b067825 */ /* 0x000fe200078e0204 */
[----:B------:R-:W2:Y:S04]  /*2db0*/  LDG.E R19, desc[UR12][R8.64] ;  /* 0x0000000c08137981 */ /* 0x000ea8000c1e1900 */
[----:B------:R-:W3:Y:S04]  /*2dc0*/  LDG.E R21, desc[UR12][R8.64+0x4] ;  /* 0x0000040c08157981 */ /* 0x000ee8000c1e1900 */
[----:B------:R-:W4:Y:S04]  /*2dd0*/  LDG.E R15, desc[UR12][R6.64+-0x4] ;  /* 0xfffffc0c060f7981 */ /* 0x000f28000c1e1900 */
[----:B------:R-:W5:Y:S01]  /*2de0*/  LDG.E R17, desc[UR12][R6.64] ;  /* 0x0000000c06117981 */ /* 0x000f62000c1e1900 */
[----:B------:R-:W-:Y:S01]  /*2df0*/  IADD3 R10, PT, PT, R10, 0x1, RZ ;  /* 0x000000010a0a7810 */ /* 0x000fe20007ffe0ff */
[----:B------:R-:W-:Y:S01]  /*2e00*/  VIADD R12, R12, 0x1 ;  /* 0x000000010c0c7836 */ /* 0x000fe20000000000 */
[----:B------:R-:W-:Y:S01]  /*2e10*/  IADD3 R13, PT, PT, R13, UR8, RZ ;  /* 0x000000080d0d7c10 */ /* 0x000fe2000fffe0ff */
[----:B------:R-:W-:Y:S01]  /*2e20*/  VIADD R11, R11, 0x1 ;  /* 0x000000010b0b7836 */ /* 0x000fe20000000000 */
[----:B------:R-:W-:Y:S01]  /*2e30*/  ISETP.NE.AND P0, PT, R10, RZ, PT ;  /* 0x000000ff0a00720c */ /* 0x000fe20003f05270 */
[----:B--2---:R0:W-:Y:S04]  /*2e40*/  STG.E desc[UR12][R6.64+-0x4], R19 ;  /* 0xfffffc1306007986 */ /* 0x0041e8000c10190c */
[----:B---3--:R0:W-:Y:S04]  /*2e50*/  STG.E desc[UR12][R6.64], R21 ;  /* 0x0000001506007986 */ /* 0x0081e8000c10190c */
[----:B----4-:R0:W-:Y:S04]  /*2e60*/  STG.E desc[UR12][R8.64], R15 ;  /* 0x0000000f08007986 */ /* 0x0101e8000c10190c */
[----:B-----5:R0:W-:Y:S01]  /*2e70*/  STG.E desc[UR12][R8.64+0x4], R17 ;  /* 0x0000041108007986 */ /* 0x0201e2000c10190c */
[----:B------:R-:W-:Y:S05]  /*2e80*/  @P0 BRA `(.L_x_38) ;  /* 0xfffffffc00c00947 */ /* 0x000fea000383ffff */
[----:B------:R-:W-:Y:S05]  /*2e90*/  BSYNC.RECONVERGENT B2 ;  /* 0x0000000000027941 */ /* 0x000fea0003800200 */
.L_x_37:
[----:B------:R-:W-:-:S07]  /*2ea0*/  IADD3 R13, PT, PT, R12, 0x1, RZ ;  /* 0x000000010c0d7810 */ /* 0x000fce0007ffe0ff */
.L_x_36:
[----:B------:R-:W-:Y:S05]  /*2eb0*/  BSYNC.RECONVERGENT B1 ;  /* 0x0000000000017941 */ /* 0x000fea0003800200 */
.L_x_35:
[----:B------:R-:W-:-:S05]  /*2ec0*/  IMAD.U32 R3, RZ, RZ, UR8 ;  /* 0x00000008ff037e24 */ /* 0x000fca000f8e00ff */
[----:B------:R-:W-:-:S04]  /*2ed0*/  IADD3 R2, PT, PT, -R0, -0x2, R3 ;  /* 0xfffffffe00027810 */ /* 0x000fc80007ffe103 */
[----:B------:R-:W-:-:S13]  /*2ee0*/  ISETP.GE.U32.AND P0, PT, R2, 0x3, PT ;  /* 0x000000030200780c */ /* 0x000fda0003f06070 */
[----:B------:R-:W-:Y:S05]  /*2ef0*/  @!P0 BRA `(.L_x_34) ;  /* 0x0000000000b88947 */ /* 0x000fea0003800000 */
[----:B0-----:R-:W-:Y:S02]  /*2f00*/  IMAD R8, R13, UR8, R0 ;  /* 0x000000080d087c24 */ /* 0x001fe4000f8e0200 */
[----:B------:R-:W-:-:S07]  /*2f10*/  IMAD R0, R0, UR8, R13 ;  /* 0x0000000800007c24 */ /* 0x000fce000f8e020d */
.L_x_39:
[----:B0-----:R-:W0:Y:S02]  /*2f20*/  LDC.64 R2, c[0x0][0x380] ;  /* 0x0000e000ff027b82 */ /* 0x001e240000000a00 */
        /* <DEDUP_REMOVED lines=34> */
[----:B------:R-:W-:Y:S01]  /*3150*/  VIADD R13, R13, 0x4 ;  /* 0x000000040d0d7836 */ /* 0x000fe20000000000 */
[----:B------:R-:W-:Y:S01]  /*3160*/  LEA R8, R9, R8, 0x2 ;  /* 0x0000000809087211 */ /* 0x000fe200078e10ff */
[----:B------:R-:W-:-:S03]  /*3170*/  VIADD R0, R0, 0x4 ;  /* 0x0000000400007836 */ /* 0x000fc60000000000 */
[----:B------:R-:W-:Y:S01]  /*3180*/  ISETP.GE.AND P0, PT, R13, UR8, PT ;  /* 0x000000080d007c0c */ /* 0x000fe2000bf06270 */
[----:B--2---:R0:W-:Y:S04]  /*3190*/  STG.E desc[UR12][R2.64+0x18], R27 ;  /* 0x0000181b02007986 */ /* 0x0041e8000c10190c */
[----:B---3--:R0:W-:Y:S04]  /*31a0*/  STG.E desc[UR12][R2.64+0x1c], R25 ;  /* 0x00001c1902007986 */ /* 0x0081e8000c10190c */
[----:B----4-:R0:W-:Y:S04]  /*31b0*/  STG.E desc[UR12][R10.64], R5 ;  /* 0x000000050a007986 */ /* 0x0101e8000c10190c */
[----:B-----5:R0:W-:Y:S01]  /*31c0*/  STG.E desc[UR12][R10.64+0x4], R23 ;  /* 0x000004170a007986 */ /* 0x0201e2000c10190c */
[----:B------:R-:W-:Y:S05]  /*31d0*/  @!P0 BRA `(.L_x_39) ;  /* 0xfffffffc00508947 */ /* 0x000fea000383ffff */
.L_x_34:
[----:B------:R-:W-:Y:S05]  /*31e0*/  BSYNC.RECONVERGENT B0 ;  /* 0x0000000000007941 */ /* 0x000fea0003800200 */
.L_x_33:
[----:B------:R-:W-:Y:S06]  /*31f0*/  BAR.SYNC.DEFER_BLOCKING 0x0 ;  /* 0x0000000000007b1d */ /* 0x000fec0000010000 */
[----:B------:R-:W-:Y:S05]  /*3200*/  EXIT ;  /* 0x000000000000794d */ /* 0x000fea0003800000 */
        .weak           $__internal_0_$__cuda_sm20_div_rn_f64_full
        .type           $__internal_0_$__cuda_sm20_div_rn_f64_full,@function
        .size           $__internal_0_$__cuda_sm20_div_rn_f64_full,($_Z4ifftP12Complex_cudaS0_i$__internal_trig_reduction_slowpathd - $__internal_0_$__cuda_sm20_div_rn_f64_full)
$__internal_0_$__cuda_sm20_div_rn_f64_full:
[C---:B------:R-:W-:Y:S01]  /*3210*/  FSETP.GEU.AND P0, PT, |R5|.reuse, 1.469367938527859385e-39, PT ;  /* 0x001000000500780b */ /* 0x040fe20003f0e200 */
[----:B------:R-:W-:Y:S01]  /*3220*/  IMAD.MOV.U32 R3, RZ, RZ, 0x1ca00000 ;  /* 0x1ca00000ff037424 */ /* 0x000fe200078e00ff */
[C---:B------:R-:W-:Y:S02]  /*3230*/  LOP3.LUT R6, R5.reuse, 0x800fffff, RZ, 0xc0, !PT ;  /* 0x800fffff05067812 */ /* 0x040fe400078ec0ff */
[----:B------:R-:W-:Y:S02]  /*3240*/  MOV R10, 0x1 ;  /* 0x00000001000a7802 */ /* 0x000fe40000000f00 */
[----:B------:R-:W-:Y:S02]  /*3250*/  LOP3.LUT R7, R6, 0x3ff00000, RZ, 0xfc, !PT ;  /* 0x3ff0000006077812 */ /* 0x000fe400078efcff */
[----:B------:R-:W-:Y:S02]  /*3260*/  MOV R6, R4 ;  /* 0x0000000400067202 */ /* 0x000fe40000000f00 */
[----:B------:R-:W-:-:S02]  /*3270*/  LOP3.LUT R9, R5, 0x7ff00000, RZ, 0xc0, !PT ;  /* 0x7ff0000005097812 */ /* 0x000fc400078ec0ff */
[----:B------:R-:W-:Y:S01]  /*3280*/  MOV R18, 0x40100000 ;  /* 0x4010000000127802 */ /* 0x000fe20000000f00 */
[----:B------:R-:W-:Y:S01]  /*3290*/  @!P0 DMUL R6, R4, 8.98846567431157953865e+307 ;  /* 0x7fe0000004068828 */ /* 0x000fe20000000000 */
[----:B------:R-:W-:-:S03]  /*32a0*/  ISETP.LE.U32.AND P1, PT, R9, 0x40100000, PT ;  /* 0x401000000900780c */ /* 0x000fc60003f23070 */
[----:B------:R-:W-:Y:S01]  /*32b0*/  VIADD R19, R18, 0xffffffff ;  /* 0xffffffff12137836 */ /* 0x000fe20000000000 */
[----:B------:R-:W-:Y:S01]  /*32c0*/  SEL R14, R3, 0x63400000, !P1 ;  /* 0x63400000030e7807 */ /* 0x000fe20004800000 */
[----:B------:R-:W0:Y:S04]  /*32d0*/  MUFU.RCP64H R11, R7 ;  /* 0x00000007000b7308 */ /* 0x000e280000001800 */
[----:B------:R-:W-:Y:S02]  /*32e0*/  @!P0 LOP3.LUT R9, R7, 0x7ff00000, RZ, 0xc0, !PT ;  /* 0x7ff0000007098812 */ /* 0x000fe400078ec0ff */
[----:B------:R-:W-:Y:S02]  /*32f0*/  ISETP.GT.U32.AND P0, PT, R19, 0x7feffffe, PT ;  /* 0x7feffffe1300780c */ /* 0x000fe40003f04070 */
[----:B------:R-:W-:-:S04]  /*3300*/  IADD3 R19, PT, PT, R9, -0x1, RZ ;  /* 0xffffffff09137810 */ /* 0x000fc80007ffe0ff */
[----:B------:R-:W-:Y:S01]  /*3310*/  ISETP.GT.U32.OR P0, PT, R19, 0x7feffffe, P0 ;  /* 0x7feffffe1300780c */ /* 0x000fe20000704470 */
[----:B0-----:R-:W-:-:S08]  /*3320*/  DFMA R12, R10, -R6, 1 ;  /* 0x3ff000000a0c742b */ /* 0x001fd00000000806 */
[----:B------:R-:W-:-:S08]  /*3330*/  DFMA R12, R12, R12, R12 ;  /* 0x0000000c0c0c722b */ /* 0x000fd0000000000c */
[----:B------:R-:W-:-:S08]  /*3340*/  DFMA R12, R10, R12, R10 ;  /* 0x0000000c0a0c722b */ /* 0x000fd0000000000a */
[----:B------:R-:W-:-:S08]  /*3350*/  DFMA R10, R12, -R6, 1 ;  /* 0x3ff000000c0a742b */ /* 0x000fd00000000806 */
[----:B------:R-:W-:Y:S01]  /*3360*/  DFMA R12, R12, R10, R12 ;  /* 0x0000000a0c0c722b */ /* 0x000fe2000000000c */
[----:B------:R-:W-:Y:S02]  /*3370*/  LOP3.LUT R11, R14, 0x921fb, RZ, 0xfc, !PT ;  /* 0x000921fb0e0b7812 */ /* 0x000fe400078efcff */
[----:B------:R-:W-:-:S06]  /*3380*/  MOV R10, 0x54442d18 ;  /* 0x54442d18000a7802 */ /* 0x000fcc0000000f00 */
[----:B------:R-:W-:-:S08]  /*3390*/  DMUL R14, R12, R10 ;  /* 0x0000000a0c0e7228 */ /* 0x000fd00000000000 */
[----:B------:R-:W-:-:S08]  /*33a0*/  DFMA R16, R14, -R6, R10 ;  /* 0x800000060e10722b */ /* 0x000fd0000000000a */
[----:B------:R-:W-:Y:S01]  /*33b0*/  DFMA R12, R12, R16, R14 ;  /* 0x000000100c0c722b */ /* 0x000fe2000000000e */
[----:B------:R-:W-:Y:S10]  /*33c0*/  @P0 BRA `(.L_x_40) ;  /* 0x0000000000740947 */ /* 0x000ff40003800000 */
[----:B------:R-:W-:Y:S01]  /*33d0*/  LOP3.LUT R15, R5, 0x7ff00000, RZ, 0xc0, !PT ;  /* 0x7ff00000050f7812 */ /* 0x000fe200078ec0ff */
[----:B------:R-:W-:Y:S01]  /*33e0*/  IMAD.MOV.U32 R16, RZ, RZ, RZ ;  /* 0x000000ffff107224 */ /* 0x000fe200078e00ff */
[----:B------:R-:W-:Y:S02]  /*33f0*/  MOV R9, 0x40100000 ;  /* 0x4010000000097802 */ /* 0x000fe40000000f00 */
[----:B------:R-:W-:Y:S01]  /*3400*/  ISETP.LE.U32.AND P0, PT, R15, 0x40100000, PT ;  /* 0x401000000f00780c */ /* 0x000fe20003f03070 */
[----:B------:R-:W-:-:S05]  /*3410*/  IMAD.MOV R14, RZ, RZ, -R15 ;  /* 0x000000ffff0e7224 */ /* 0x000fca00078e0a0f */
[----:B------:R-:W-:Y:S02]  /*3420*/  VIADDMNMX R9, R14, R9, 0xb9600000, !PT ;  /* 0xb96000000e097446 */ /* 0x000fe40007800109 */
[----:B------:R-:W-:Y:S02]  /*3430*/  SEL R14, R3, 0x63400000, !P0 ;  /* 0x63400000030e7807 */ /* 0x000fe40004000000 */
[----:B------:R-:W-:-:S04]  /*3440*/  VIMNMX R9, PT, PT, R9, 0x46a00000, PT ;  /* 0x46a0000009097848 */ /* 0x000fc80003fe0100 */
[----:B------:R-:W-:-:S04]  /*3450*/  IADD3 R9, PT, PT, R9, -R14, RZ ;  /* 0x8000000e09097210 */ /* 0x000fc80007ffe0ff */
[----:B------:R-:W-:-:S06]  /*3460*/  IADD3 R17, PT, PT, R9, 0x7fe00000, RZ ;  /* 0x7fe0000009117810 */ /* 0x000fcc0007ffe0ff */
[----:B------:R-:W-:-:S10]  /*3470*/  DMUL R14, R12, R16 ;  /* 0x000000100c0e7228 */ /* 0x000fd40000000000 */
[----:B------:R-:W-:-:S13]  /*3480*/  FSETP.GTU.AND P0, PT, |R15|, 1.469367938527859385e-39, PT ;  /* 0x001000000f00780b */ /* 0x000fda0003f0c200 */
[----:B------:R-:W-:Y:S05]  /*3490*/  @P0 BRA `(.L_x_41) ;  /* 0x0000000000840947 */ /* 0x000fea0003800000 */
[----:B------:R-:W-:Y:S01]  /*34a0*/  DFMA R6, R12, -R6, R10 ;  /* 0x800000060c06722b */ /* 0x000fe2000000000a */
[----:B------:R-:W-:-:S09]  /*34b0*/  MOV R16, RZ ;  /* 0x000000ff00107202 */ /* 0x000fd20000000f00 */
[C---:B------:R-:W-:Y:S02]  /*34c0*/  FSETP.NEU.AND P0, PT, R7.reuse, RZ, PT ;  /* 0x000000ff0700720b */ /* 0x040fe40003f0d000 */
[----:B------:R-:W-:-:S04]  /*34d0*/  LOP3.LUT R3, R7, 0x80000000, R5, 0x48, !PT ;  /* 0x8000000007037812 */ /* 0x000fc800078e4805 */
[----:B------:R-:W-:-:S07]  /*34e0*/  LOP3.LUT R17, R3, R17, RZ, 0xfc, !PT ;  /* 0x0000001103117212 */ /* 0x000fce00078efcff */
[----:B------:R-:W-:Y:S05]  /*34f0*/  @!P0 BRA `(.L_x_41) ;  /* 0x00000000006c8947 */ /* 0x000fea0003800000 */
[C---:B------:R-:W-:Y:S01]  /*3500*/  IADD3 R5, PT, PT, -R9.reuse, RZ, RZ ;  /* 0x000000ff09057210 */ /* 0x040fe20007ffe1ff */
[----:B------:R-:W-:Y:S01]  /*3510*/  IMAD.MOV.U32 R4, RZ, RZ, RZ ;  /* 0x000000ffff047224 */ /* 0x000fe200078e00ff */
[----:B------:R-:W-:-:S05]  /*3520*/  IADD3 R9, PT, PT, -R9, -0x43300000, RZ ;  /* 0xbcd0000009097810 */ /* 0x000fca0007ffe1ff */
[----:B------:R-:W-:Y:S02]  /*3530*/  DFMA R4, R14, -R4, R12 ;  /* 0x800000040e04722b */ /* 0x000fe4000000000c */
[----:B------:R-:W-:-:S08]  /*3540*/  DMUL.RP R12, R12, R16 ;  /* 0x000000100c0c7228 */ /* 0x000fd00000008000 */
[----:B------:R-:W-:Y:S02]  /*3550*/  FSETP.NEU.AND P0, PT, |R5|, R9, PT ;  /* 0x000000090500720b */ /* 0x000fe40003f0d200 */
[----:B------:R-:W-:Y:S02]  /*3560*/  LOP3.LUT R3, R13, R3, RZ, 0x3c, !PT ;  /* 0x000000030d037212 */ /* 0x000fe400078e3cff */
[----:B------:R-:W-:Y:S02]  /*3570*/  FSEL R14, R12, R14, !P0 ;  /* 0x0000000e0c0e7208 */ /* 0x000fe40004000000 */
[----:B------:R-:W-:Y:S01]  /*3580*/  FSEL R15, R3, R15, !P0 ;  /* 0x0000000f030f7208 */ /* 0x000fe20004000000 */
[----:B------:R-:W-:Y:S06]  /*3590*/  BRA `(.L_x_41) ;  /* 0x0000000000447947 */ /* 0x000fec0003800000 */
.L_x_40:
[----:B------:R-:W-:-:S14]  /*35a0*/  DSETP.NAN.AND P0, PT, R4, R4, PT ;  /* 0x000000040400722a */ /* 0x000fdc0003f08000 */
[----:B------:R-:W-:Y:S05]  /*35b0*/  @P0 BRA `(.L_x_42) ;  /* 0x0000000000340947 */ /* 0x000fea0003800000 */
[----:B------:R-:W-:Y:S02]  /*35c0*/  ISETP.NE.AND P0, PT, R18, R9, PT ;  /* 0x000000091200720c */ /* 0x000fe40003f05270 */
[----:B------:R-:W-:Y:S02]  /*35d0*/  MOV R14, 0x0 ;  /* 0x00000000000e7802 */ /* 0x000fe40000000f00 */
[----:B------:R-:W-:-:S09]  /*35e0*/  MOV R15, 0xfff80000 ;  /* 0xfff80000000f7802 */ /* 0x000fd20000000f00 */
[----:B------:R-:W-:Y:S05]  /*35f0*/  @!P0 BRA `(.L_x_41) ;  /* 0x00000000002c8947 */ /* 0x000fea0003800000 */
[----:B------:R-:W-:Y:S02]  /*3600*/  ISETP.NE.AND P0, PT, R18, 0x7ff00000, PT ;  /* 0x7ff000001200780c */ /* 0x000fe40003f05270 */
[----:B------:R-:W-:Y:S02]  /*3610*/  LOP3.LUT R4, R5, 0x401921fb, RZ, 0x3c, !PT ;  /* 0x401921fb05047812 */ /* 0x000fe400078e3cff */
[----:B------:R-:W-:Y:S02]  /*3620*/  ISETP.EQ.OR P0, PT, R9, RZ, !P0 ;  /* 0x000000ff0900720c */ /* 0x000fe40004702670 */
[----:B------:R-:W-:-:S11]  /*3630*/  LOP3.LUT R15, R4, 0x80000000, RZ, 0xc0, !PT ;  /* 0x80000000040f7812 */ /* 0x000fd600078ec0ff */
[----:B------:R-:W-:Y:S01]  /*3640*/  @P0 LOP3.LUT R3, R15, 0x7ff00000, RZ, 0xfc, !PT ;  /* 0x7ff000000f030812 */ /* 0x000fe200078efcff */
[----:B------:R-:W-:Y:S01]  /*3650*/  @!P0 IMAD.MOV.U32 R14, RZ, RZ, RZ ;  /* 0x000000ffff0e8224 */ /* 0x000fe200078e00ff */
[----:B------:R-:W-:Y:S02]  /*3660*/  @P0 MOV R14, RZ ;  /* 0x000000ff000e0202 */ /* 0x000fe40000000f00 */
[----:B------:R-:W-:Y:S01]  /*3670*/  @P0 MOV R15, R3 ;  /* 0x00000003000f0202 */ /* 0x000fe20000000f00 */
[----:B------:R-:W-:Y:S06]  /*3680*/  BRA `(.L_x_41) ;  /* 0x0000000000087947 */ /* 0x000fec0003800000 */
.L_x_42:
[----:B------:R-:W-:Y:S01]  /*3690*/  LOP3.LUT R15, R5, 0x80000, RZ, 0xfc, !PT ;  /* 0x00080000050f7812 */ /* 0x000fe200078efcff */
[----:B------:R-:W-:-:S07]  /*36a0*/  IMAD.MOV.U32 R14, RZ, RZ, R4 ;  /* 0x000000ffff0e7224 */ /* 0x000fce00078e0004 */
.L_x_41:
[----:B------:R-:W-:Y:S01]  /*36b0*/  IMAD.MOV.U32 R9, RZ, RZ, 0x0 ;  /* 0x00000000ff097424 */ /* 0x000fe200078e00ff */
[----:B------:R-:W-:Y:S02]  /*36c0*/  MOV R6, R14 ;  /* 0x0000000e00067202 */ /* 0x000fe40000000f00 */
[----:B------:R-:W-:Y:S01]  /*36d0*/  MOV R7, R15 ;  /* 0x0000000f00077202 */ /* 0x000fe20000000f00 */
[----:B------:R-:W-:Y:S06]  /*36e0*/  RET.REL.NODEC R8 `(_Z4ifftP12Complex_cudaS0_i) ;  /* 0xffffffc808447950 */ /* 0x000fec0003c3ffff */
        .type           $_Z4ifftP12Complex_cudaS0_i$__internal_trig_reduction_slowpathd,@function
        .size           $_Z4ifftP12Complex_cudaS0_i$__internal_trig_reduction_slowpathd,(.L_x_97 - $_Z4ifftP12Complex_cudaS0_i$__internal_trig_reduction_slowpathd)
$_Z4ifftP12Complex_cudaS0_i$__internal_trig_reduction_slowpathd:
[----:B------:R-:W-:Y:S01]  /*36f0*/  SHF.R.U32.HI R10, RZ, 0x14, R11 ;  /* 0x00000014ff0a7819 */ /* 0x000fe2000001160b */
[----:B------:R-:W-:Y:S01]  /*3700*/  HFMA2 R8, -RZ, RZ, 0, 0 ;  /* 0x00000000ff087431 */ /* 0x000fe200000001ff */
[----:B------:R-:W-:Y:S02]  /*3710*/  MOV R15, R11 ;  /* 0x0000000b000f7202 */ /* 0x000fe40000000f00 */
[----:B------:R-:W-:-:S04]  /*3720*/  LOP3.LUT R9, R10, 0x7ff, RZ, 0xc0, !PT ;  /* 0x000007ff0a097812 */ /* 0x000fc800078ec0ff */
[----:B------:R-:W-:-:S13]  /*3730*/  ISETP.NE.AND P0, PT, R9, 0x7ff, PT ;  /* 0x000007ff0900780c */ /* 0x000fda0003f05270 */
[----:B------:R-:W-:Y:S05]  /*3740*/  @!P0 BRA `(.L_x_43) ;  /* 0x0000000800208947 */ /* 0x000fea0003800000 */
[----:B------:R-:W-:Y:S01]  /*3750*/  VIADD R8, R9, 0xfffffc00 ;  /* 0xfffffc0009087836 */ /* 0x000fe20000000000 */
[----:B------:R-:W-:-:S04]  /*3760*/  CS2R R16, SRZ ;  /* 0x0000000000107805 */ /* 0x000fc8000001ff00 */
[----:B------:R-:W-:Y:S02]  /*3770*/  SHF.R.U32.HI R9, RZ, 0x6, R8 ;  /* 0x00000006ff097819 */ /* 0x000fe40000011608 */
[----:B------:R-:W-:Y:S02]  /*3780*/  ISETP.GE.U32.AND P0, PT, R8, 0x80, PT ;  /* 0x000000800800780c */ /* 0x000fe40003f06070 */
[C---:B------:R-:W-:Y:S02]  /*3790*/  IADD3 R8, PT, PT, -R9.reuse, 0x13, RZ ;  /* 0x0000001309087810 */ /* 0x040fe40007ffe1ff */
[----:B------:R-:W-:Y:S02]  /*37a0*/  IADD3 R21, PT, PT, -R9, 0xf, RZ ;  /* 0x0000000f09157810 */ /* 0x000fe40007ffe1ff */
[----:B------:R-:W-:-:S04]  /*37b0*/  SEL R8, R8, 0x12, P0 ;  /* 0x0000001208087807 */ /* 0x000fc80000000000 */
[----:B------:R-:W-:-:S13]  /*37c0*/  ISETP.GE.AND P0, PT, R21, R8, PT ;  /* 0x000000081500720c */ /* 0x000fda0003f06270 */
[----:B------:R-:W-:Y:S05]  /*37d0*/  @P0 BRA `(.L_x_44) ;  /* 0x0000000000800947 */ /* 0x000fea0003800000 */
[----:B------:R-:W0:Y:S01]  /*37e0*/  LDC.64 R12, c[0x4][RZ] ;  /* 0x01000000ff0c7b82 */ /* 0x000e220000000a00 */
[C---:B------:R-:W-:Y:S02]  /*37f0*/  SHF.L.U64.HI R25, R14.reuse, 0xb, R15 ;  /* 0x0000000b0e197819 */ /* 0x040fe4000001020f */
[----:B------:R-:W-:Y:S02]  /*3800*/  CS2R R16, SRZ ;  /* 0x0000000000107805 */ /* 0x000fe4000001ff00 */
[----:B------:R-:W-:Y:S01]  /*3810*/  SHF.L.U32 R19, R14, 0xb, RZ ;  /* 0x0000000b0e137819 */ /* 0x000fe200000006ff */
[----:B------:R-:W1:Y:S01]  /*3820*/  LDCU.64 UR8, c[0x0][0x358] ;  /* 0x00006b00ff0877ac */ /* 0x000e620008000a00 */
[----:B------:R-:W-:Y:S02]  /*3830*/  IADD3 R24, PT, PT, RZ, -R9, -R8 ;  /* 0x80000009ff187210 */ /* 0x000fe40007ffe808 */
[----:B------:R-:W-:Y:S01]  /*3840*/  LOP3.LUT R25, R25, 0x80000000, RZ, 0xfc, !PT ;  /* 0x8000000019197812 */ /* 0x000fe200078efcff */
[----:B------:R-:W-:-:S06]  /*3850*/  UMOV UR4, URZ ;  /* 0x000000ff00047c82 */ /* 0x000fcc0008000000 */
.L_x_45:
[----:B0-----:R-:W-:-:S06]  /*3860*/  IMAD.WIDE R14, R21, 0x8, R12 ;  /* 0x00000008150e7825 */ /* 0x001fcc00078e020c */
[----:B-1----:R-:W2:Y:S01]  /*3870*/  LDG.E.64.CONSTANT R14, desc[UR8][R14.64] ;  /* 0x000000080e0e7981 */ /* 0x002ea2000c1e9b00 */
[----:B------:R-:W-:Y:S01]  /*3880*/  ULEA UR6, UR4, UR5, 0x3 ;  /* 0x0000000504067291 */ /* 0x000fe2000f8e18ff */
[----:B------:R-:W-:Y:S01]  /*3890*/  VIADD R24, R24, 0x1 ;  /* 0x0000000118187836 */ /* 0x000fe20000000000 */
[----:B------:R-:W-:Y:S01]  /*38a0*/  UIADD3 UR4, UPT, UPT, UR4, 0x1, URZ ;  /* 0x0000000104047890 */ /* 0x000fe2000fffe0ff */
[----:B------:R-:W-:Y:S02]  /*38b0*/  VIADD R21, R21, 0x1 ;  /* 0x0000000115157836 */ /* 0x000fe40000000000 */
[----:B--2---:R-:W-:-:S04]  /*38c0*/  IMAD.WIDE.U32 R16, P2, R14, R19, R16 ;  /* 0x000000130e107225 */ /* 0x004fc80007840010 */
[----:B------:R-:W-:Y:S02]  /*38d0*/  IMAD R27, R14, R25, RZ ;  /* 0x000000190e1b7224 */ /* 0x000fe400078e02ff */
[----:B------:R-:W-:-:S03]  /*38e0*/  IMAD R26, R15, R19, RZ ;  /* 0x000000130f1a7224 */ /* 0x000fc600078e02ff */
[----:B------:R-:W-:Y:S01]  /*38f0*/  IADD3 R17, P0, PT, R27, R17, RZ ;  /* 0x000000111b117210 */ /* 0x000fe20007f1e0ff */
[----:B------:R-:W-:-:S03]  /*3900*/  IMAD.HI.U32 R27, R15, R19, RZ ;  /* 0x000000130f1b7227 */ /* 0x000fc600078e00ff */
[----:B------:R-:W-:Y:S01]  /*3910*/  IADD3 R17, P1, PT, R26, R17, RZ ;  /* 0x000000111a117210 */ /* 0x000fe20007f3e0ff */
[----:B------:R-:W-:-:S04]  /*3920*/  IMAD.HI.U32 R26, R14, R25, RZ ;  /* 0x000000190e1a7227 */ /* 0x000fc800078e00ff */
[----:B------:R0:W-:Y:S01]  /*3930*/  STL.64 [UR6], R16 ;  /* 0x00000010ff007987 */ /* 0x0001e20008100a06 */
[----:B------:R-:W-:Y:S01]  /*3940*/  IADD3.X R14, PT, PT, R26, RZ, RZ, P2, !PT ;  /* 0x000000ff1a0e7210 */ /* 0x000fe200017fe4ff */
[----:B------:R-:W-:-:S03]  /*3950*/  IMAD.HI.U32 R26, R15, R25, RZ ;  /* 0x000000190f1a7227 */ /* 0x000fc600078e00ff */
[----:B------:R-:W-:Y:S01]  /*3960*/  IADD3.X R14, P0, PT, R27, R14, RZ, P0, !PT ;  /* 0x0000000e1b0e7210 */ /* 0x000fe2000071e4ff */
[----:B------:R-:W-:-:S05]  /*3970*/  IMAD R15, R15, R25, RZ ;  /* 0x000000190f0f7224 */ /* 0x000fca00078e02ff */
[----:B0-----:R-:W-:Y:S02]  /*3980*/  IADD3.X R16, P1, PT, R15, R14, RZ, P1, !PT ;  /* 0x0000000e0f107210 */ /* 0x001fe40000f3e4ff */
[----:B------:R-:W-:Y:S02]  /*3990*/  IADD3.X R14, PT, PT, R26, RZ, RZ, P0, !PT ;  /* 0x000000ff1a0e7210 */ /* 0x000fe400007fe4ff */
[----:B------:R-:W-:Y:S02]  /*39a0*/  ISETP.NE.AND P0, PT, R24, -0xf, PT ;  /* 0xfffffff11800780c */ /* 0x000fe40003f05270 */
[----:B------:R-:W-:-:S11]  /*39b0*/  IADD3.X R17, PT, PT, RZ, R14, RZ, P1, !PT ;  /* 0x0000000eff117210 */ /* 0x000fd60000ffe4ff */
[----:B------:R-:W-:Y:S05]  /*39c0*/  @P0 BRA `(.L_x_45) ;  /* 0xfffffffc00a40947 */ /* 0x000fea000383ffff */
[----:B------:R-:W-:-:S07]  /*39d0*/  MOV R21, R8 ;  /* 0x0000000800157202 */ /* 0x000fce0000000f00 */
.L_x_44:
[----:B------:R-:W-:Y:S02]  /*39e0*/  LOP3.LUT P0, R29, R10, 0x3f, RZ, 0xc0, !PT ;  /* 0x0000003f0a1d7812 */ /* 0x000fe4000780c0ff */
[----:B------:R-:W-:-:S05]  /*39f0*/  IADD3 R8, PT, PT, R9, R21, RZ ;  /* 0x0000001509087210 */ /* 0x000fca0007ffe0ff */
[----:B------:R-:W-:-:S05]  /*3a00*/  IMAD.U32 R14, R8, 0x8, R1 ;  /* 0x00000008080e7824 */ /* 0x000fca00078e0001 */
[----:B------:R0:W-:Y:S04]  /*3a10*/  STL.64 [R14+-0x78], R16 ;  /* 0xffff88100e007387 */ /* 0x0001e80000100a00 */
[----:B------:R-:W2:Y:S04]  /*3a20*/  @P0 LDL.64 R24, [R1+0x8] ;  /* 0x0000080001180983 */ /* 0x000ea80000100a00 */
[----:B------:R-:W3:Y:S04]  /*3a30*/  LDL.64 R12, [R1+0x10] ;  /* 0x00001000010c7983 */ /* 0x000ee80000100a00 */
[----:B------:R-:W4:Y:S01]  /*3a40*/  LDL.64 R8, [R1+0x18] ;  /* 0x0000180001087983 */ /* 0x000f220000100a00 */
[----:B------:R-:W-:-:S02]  /*3a50*/  @P0 LOP3.LUT R10, R29, 0x3f, RZ, 0x3c, !PT ;  /* 0x0000003f1d0a0812 */ /* 0x000fc400078e3cff */
[--C-:B--2---:R-:W-:Y:S02]  /*3a60*/  @P0 SHF.R.U64 R15, R24, 0x1, R25.reuse ;  /* 0x00000001180f0819 */ /* 0x104fe40000001219 */
[----:B------:R-:W-:Y:S02]  /*3a70*/  @P0 SHF.R.U32.HI R19, RZ, 0x1, R25 ;  /* 0x00000001ff130819 */ /* 0x000fe40000011619 */
[C---:B---3--:R-:W-:Y:S02]  /*3a80*/  @P0 SHF.L.U32 R21, R12.reuse, R29, RZ ;  /* 0x0000001d0c150219 */ /* 0x048fe400000006ff */
[----:B0-----:R-:W-:Y:S02]  /*3a90*/  @P0 SHF.R.U64 R14, R15, R10, R19 ;  /* 0x0000000a0f0e0219 */ /* 0x001fe40000001213 */
[--C-:B------:R-:W-:Y:S02]  /*3aa0*/  @P0 SHF.R.U32.HI R27, RZ, 0x1, R13.reuse ;  /* 0x00000001ff1b0819 */ /* 0x100fe4000001160d */
[----:B------:R-:W-:-:S02]  /*3ab0*/  @P0 SHF.R.U64 R25, R12, 0x1, R13 ;  /* 0x000000010c190819 */ /* 0x000fc4000000120d */
[-C--:B------:R-:W-:Y:S02]  /*3ac0*/  @P0 SHF.L.U64.HI R24, R12, R29.reuse, R13 ;  /* 0x0000001d0c180219 */ /* 0x080fe4000001020d */
[----:B------:R-:W-:Y:S02]  /*3ad0*/  @P0 SHF.R.U32.HI R15, RZ, R10, R19 ;  /* 0x0000000aff0f0219 */ /* 0x000fe40000011613 */
[----:B------:R-:W-:Y:S02]  /*3ae0*/  @P0 LOP3.LUT R12, R21, R14, RZ, 0xfc, !PT ;  /* 0x0000000e150c0212 */ /* 0x000fe400078efcff */
[----:B----4-:R-:W-:Y:S02]  /*3af0*/  @P0 SHF.L.U32 R16, R8, R29, RZ ;  /* 0x0000001d08100219 */ /* 0x010fe400000006ff */
[----:B------:R-:W-:Y:S02]  /*3b00*/  @P0 SHF.R.U64 R25, R25, R10, R27 ;  /* 0x0000000a19190219 */ /* 0x000fe4000000121b */
[----:B------:R-:W-:-:S02]  /*3b10*/  @P0 LOP3.LUT R13, R24, R15, RZ, 0xfc, !PT ;  /* 0x0000000f180d0212 */ /* 0x000fc400078efcff */
[----:B------:R-:W-:Y:S02]  /*3b20*/  @P0 SHF.R.U32.HI R27, RZ, R10, R27 ;  /* 0x0000000aff1b0219 */ /* 0x000fe4000001161b */
[----:B------:R-:W-:Y:S02]  /*3b30*/  @P0 SHF.L.U64.HI R14, R8, R29, R9 ;  /* 0x0000001d080e0219 */ /* 0x000fe40000010209 */
[----:B------:R-:W-:Y:S02]  /*3b40*/  SHF.L.U32 R10, R12, 0x2, RZ ;  /* 0x000000020c0a7819 */ /* 0x000fe400000006ff */
[----:B------:R-:W-:Y:S02]  /*3b50*/  @P0 LOP3.LUT R8, R16, R25, RZ, 0xfc, !PT ;  /* 0x0000001910080212 */ /* 0x000fe400078efcff */
[----:B------:R-:W-:Y:S02]  /*3b60*/  SHF.L.U64.HI R12, R12, 0x2, R13 ;  /* 0x000000020c0c7819 */ /* 0x000fe4000001020d */
[----:B------:R-:W-:-:S02]  /*3b70*/  @P0 LOP3.LUT R9, R14, R27, RZ, 0xfc, !PT ;  /* 0x0000001b0e090212 */ /* 0x000fc400078efcff */
[----:B------:R-:W-:Y:S02]  /*3b80*/  SHF.L.W.U32.HI R13, R13, 0x2, R8 ;  /* 0x000000020d0d7819 */ /* 0x000fe40000010e08 */
[----:B------:R-:W-:Y:S02]  /*3b90*/  IADD3 RZ, P0, PT, RZ, -R10, RZ ;  /* 0x8000000affff7210 */ /* 0x000fe40007f1e0ff */
[----:B------:R-:W-:Y:S02]  /*3ba0*/  LOP3.LUT R14, RZ, R12, RZ, 0x33, !PT ;  /* 0x0000000cff0e7212 */ /* 0x000fe400078e33ff */
[----:B------:R-:W-:Y:S02]  /*3bb0*/  SHF.L.W.U32.HI R8, R8, 0x2, R9 ;  /* 0x0000000208087819 */ /* 0x000fe40000010e09 */
[----:B------:R-:W-:Y:S02]  /*3bc0*/  LOP3.LUT R16, RZ, R13, RZ, 0x33, !PT ;  /* 0x0000000dff107212 */ /* 0x000fe400078e33ff */
[----:B------:R-:W-:-:S02]  /*3bd0*/  IADD3.X R15, P0, PT, RZ, R14, RZ, P0, !PT ;  /* 0x0000000eff0f7210 */ /* 0x000fc4000071e4ff */
[----:B------:R-:W-:Y:S02]  /*3be0*/  LOP3.LUT R14, RZ, R8, RZ, 0x33, !PT ;  /* 0x00000008ff0e7212 */ /* 0x000fe400078e33ff */
[C---:B------:R-:W-:Y:S02]  /*3bf0*/  ISETP.GT.U32.AND P2, PT, R13.reuse, -0x1, PT ;  /* 0xffffffff0d00780c */ /* 0x040fe40003f44070 */
[----:B------:R-:W-:Y:S02]  /*3c00*/  IADD3.X R16, P1, PT, RZ, R16, RZ, P0, !PT ;  /* 0x00000010ff107210 */ /* 0x000fe4000073e4ff */
[----:B------:R-:W-:Y:S02]  /*3c10*/  ISETP.GT.AND.EX P0, PT, R8, -0x1, PT, P2 ;  /* 0xffffffff0800780c */ /* 0x000fe40003f04320 */
[----:B------:R-:W-:Y:S02]  /*3c20*/  IADD3.X R17, PT, PT, RZ, R14, RZ, P1, !PT ;  /* 0x0000000eff117210 */ /* 0x000fe40000ffe4ff */
[----:B------:R-:W-:-:S02]  /*3c30*/  SEL R24, R13, R16, P0 ;  /* 0x000000100d187207 */ /* 0x000fc40000000000 */
[----:B------:R-:W-:Y:S02]  /*3c40*/  SEL R17, R8, R17, P0 ;  /* 0x0000001108117207 */ /* 0x000fe40000000000 */
[----:B------:R-:W-:Y:S02]  /*3c50*/  SEL R19, R12, R15, P0 ;  /* 0x0000000f0c137207 */ /* 0x000fe40000000000 */
[----:B------:R-:W-:-:S03]  /*3c60*/  ISETP.NE.U32.AND P1, PT, R17, RZ, PT ;  /* 0x000000ff1100720c */ /* 0x000fc60003f25070 */
[----:B------:R-:W-:Y:S02]  /*3c70*/  @!P0 IADD3 R10, PT, PT, -R10, RZ, RZ ;  /* 0x000000ff0a0a8210 */ /* 0x000fe40007ffe1ff */
[----:B------:R-:W-:-:S06]  /*3c80*/  SEL R13, R24, R17, !P1 ;  /* 0x00000011180d7207 */ /* 0x000fcc0004800000 */
[----:B------:R-:W0:Y:S02]  /*3c90*/  FLO.U32 R13, R13 ;  /* 0x0000000d000d7300 */ /* 0x000e2400000e0000 */
[C---:B0-----:R-:W-:Y:S02]  /*3ca0*/  IADD3 R14, PT, PT, -R13.reuse, 0x1f, RZ ;  /* 0x0000001f0d0e7810 */ /* 0x041fe40007ffe1ff */
[----:B------:R-:W-:-:S03]  /*3cb0*/  IADD3 R16, PT, PT, -R13, 0x3f, RZ ;  /* 0x0000003f0d107810 */ /* 0x000fc60007ffe1ff */
[----:B------:R-:W-:-:S05]  /*3cc0*/  @P1 IMAD.MOV R16, RZ, RZ, R14 ;  /* 0x000000ffff101224 */ /* 0x000fca00078e020e */
[----:B------:R-:W-:-:S13]  /*3cd0*/  ISETP.NE.AND P1, PT, R16, RZ, PT ;  /* 0x000000ff1000720c */ /* 0x000fda0003f25270 */
[----:B------:R-:W-:Y:S05]  /*3ce0*/  @!P1 BRA `(.L_x_46) ;  /* 0x0000000000289947 */ /* 0x000fea0003800000 */
[----:B------:R-:W-:Y:S02]  /*3cf0*/  LOP3.LUT R13, R16, 0x3f, RZ, 0xc0, !PT ;  /* 0x0000003f100d7812 */ /* 0x000fe400078ec0ff */
[--C-:B------:R-:W-:Y:S02]  /*3d00*/  SHF.R.U64 R15, R10, 0x1, R19.reuse ;  /* 0x000000010a0f7819 */ /* 0x100fe40000001213 */
[----:B------:R-:W-:Y:S02]  /*3d10*/  SHF.R.U32.HI R19, RZ, 0x1, R19 ;  /* 0x00000001ff137819 */ /* 0x000fe40000011613 */
[----:B------:R-:W-:Y:S02]  /*3d20*/  LOP3.LUT R10, R16, 0x3f, RZ, 0xc, !PT ;  /* 0x0000003f100a7812 */ /* 0x000fe400078e0cff */
[CC--:B------:R-:W-:Y:S02]  /*3d30*/  SHF.L.U64.HI R17, R24.reuse, R13.reuse, R17 ;  /* 0x0000000d18117219 */ /* 0x0c0fe40000010211 */
[----:B------:R-:W-:-:S02]  /*3d40*/  SHF.L.U32 R13, R24, R13, RZ ;  /* 0x0000000d180d7219 */ /* 0x000fc400000006ff */
[-CC-:B------:R-:W-:Y:S02]  /*3d50*/  SHF.R.U64 R24, R15, R10.reuse, R19.reuse ;  /* 0x0000000a0f187219 */ /* 0x180fe40000001213 */
[----:B------:R-:W-:Y:S02]  /*3d60*/  SHF.R.U32.HI R10, RZ, R10, R19 ;  /* 0x0000000aff0a7219 */ /* 0x000fe40000011613 */
[----:B------:R-:W-:Y:S02]  /*3d70*/  LOP3.LUT R24, R13, R24, RZ, 0xfc, !PT ;  /* 0x000000180d187212 */ /* 0x000fe400078efcff */
[----:B------:R-:W-:-:S07]  /*3d80*/  LOP3.LUT R17, R17, R10, RZ, 0xfc, !PT ;  /* 0x0000000a11117212 */ /* 0x000fce00078efcff */
.L_x_46:
[----:B------:R-:W-:-:S04]  /*3d90*/  IMAD.WIDE.U32 R14, R24, 0x2168c235, RZ ;  /* 0x2168c235180e7825 */ /* 0x000fc800078e00ff */
[----:B------:R-:W-:Y:S01]  /*3da0*/  IMAD.MOV.U32 R13, RZ, RZ, RZ ;  /* 0x000000ffff0d7224 */ /* 0x000fe200078e00ff */
[----:B------:R-:W-:Y:S01]  /*3db0*/  MOV R12, R15 ;  /* 0x0000000f000c7202 */ /* 0x000fe20000000f00 */
[----:B------:R-:W-:Y:S01]  /*3dc0*/  IMAD.HI.U32 R10, R17, -0x36f0255e, RZ ;  /* 0xc90fdaa2110a7827 */ /* 0x000fe200078e00ff */
[----:B------:R-:W-:-:S03]  /*3dd0*/  IADD3 RZ, P1, PT, R14, R14, RZ ;  /* 0x0000000e0eff7210 */ /* 0x000fc60007f3e0ff */
[----:B------:R-:W-:-:S04]  /*3de0*/  IMAD.WIDE.U32 R12, R24, -0x36f0255e, R12 ;  /* 0xc90fdaa2180c7825 */ /* 0x000fc800078e000c */
[----:B------:R-:W-:-:S04]  /*3df0*/  IMAD.WIDE.U32 R12, P2, R17, 0x2168c235, R12 ;  /* 0x2168c235110c7825 */ /* 0x000fc8000784000c */
[----:B------:R-:W-:Y:S01]  /*3e00*/  IMAD R17, R17, -0x36f0255e, RZ ;  /* 0xc90fdaa211117824 */ /* 0x000fe200078e02ff */
[----:B------:R-:W-:Y:S02]  /*3e10*/  IADD3.X R10, PT, PT, R10, RZ, RZ, P2, !PT ;  /* 0x000000ff0a0a7210 */ /* 0x000fe400017fe4ff */
[----:B------:R-:W-:Y:S02]  /*3e20*/  IADD3.X RZ, P1, PT, R12, R12, RZ, P1, !PT ;  /* 0x0000000c0cff7210 */ /* 0x000fe40000f3e4ff */
[----:B------:R-:W-:-:S04]  /*3e30*/  IADD3 R13, P2, PT, R17, R13, RZ ;  /* 0x0000000d110d7210 */ /* 0x000fc80007f5e0ff */
[----:B------:R-:W-:Y:S02]  /*3e40*/  IADD3.X R10, PT, PT, RZ, R10, RZ, P2, !PT ;  /* 0x0000000aff0a7210 */ /* 0x000fe400017fe4ff */
[C---:B------:R-:W-:Y:S02]  /*3e50*/  ISETP.GT.U32.AND P3, PT, R13.reuse, RZ, PT ;  /* 0x000000ff0d00720c */ /* 0x040fe40003f64070 */
[----:B------:R-:W-:Y:S02]  /*3e60*/  IADD3.X R12, P2, PT, R13, R13, RZ, P1, !PT ;  /* 0x0000000d0d0c7210 */ /* 0x000fe40000f5e4ff */
[----:B------:R-:W-:-:S03]  /*3e70*/  ISETP.GT.AND.EX P1, PT, R10, RZ, PT, P3 ;  /* 0x000000ff0a00720c */ /* 0x000fc60003f24330 */
[----:B------:R-:W-:Y:S01]  /*3e80*/  IMAD.X R15, R10, 0x1, R10, P2 ;  /* 0x000000010a0f7824 */ /* 0x000fe200010e060a */
[----:B------:R-:W-:-:S04]  /*3e90*/  SEL R12, R12, R13, P1 ;  /* 0x0000000d0c0c7207 */ /* 0x000fc80000800000 */
[----:B------:R-:W-:Y:S02]  /*3ea0*/  SEL R13, R15, R10, P1 ;  /* 0x0000000a0f0d7207 */ /* 0x000fe40000800000 */
[----:B------:R-:W-:Y:S02]  /*3eb0*/  IADD3 R14, P2, PT, R12, 0x1, RZ ;  /* 0x000000010c0e7810 */ /* 0x000fe40007f5e0ff */
[----:B------:R-:W-:Y:S02]  /*3ec0*/  SEL R15, RZ, 0xffffffff, !P1 ;  /* 0xffffffffff0f7807 */ /* 0x000fe40004800000 */
[----:B------:R-:W-:Y:S02]  /*3ed0*/  IADD3.X R13, PT, PT, RZ, R13, RZ, P2, !PT ;  /* 0x0000000dff0d7210 */ /* 0x000fe400017fe4ff */
[----:B------:R-:W-:Y:S02]  /*3ee0*/  IADD3 R16, PT, PT, R15, -R16, RZ ;  /* 0x800000100f107210 */ /* 0x000fe40007ffe0ff */
[----:B------:R-:W-:-:S02]  /*3ef0*/  SHF.R.U64 R14, R14, 0xa, R13 ;  /* 0x0000000a0e0e7819 */ /* 0x000fc4000000120d */
[----:B------:R-:W-:Y:S02]  /*3f00*/  LOP3.LUT P1, R10, R11, 0x80000000, RZ, 0xc0, !PT ;  /* 0x800000000b0a7812 */ /* 0x000fe4000782c0ff */
[----:B------:R-:W-:Y:S02]  /*3f10*/  IADD3 R14, P2, PT, R14, 0x1, RZ ;  /* 0x000000010e0e7810 */ /* 0x000fe40007f5e0ff */
[----:B------:R-:W-:Y:S01]  /*3f20*/  SHF.R.U32.HI R11, RZ, 0x1e, R9 ;  /* 0x0000001eff0b7819 */ /* 0x000fe20000011609 */
[----:B------:R-:W-:Y:S01]  /*3f30*/  IMAD.SHL.U32 R9, R16, 0x100000, RZ ;  /* 0x0010000010097824 */ /* 0x000fe200078e00ff */
[----:B------:R-:W-:Y:S02]  /*3f40*/  LEA.HI.X R13, R13, RZ, RZ, 0x16, P2 ;  /* 0x000000ff0d0d7211 */ /* 0x000fe400010fb4ff */
[----:B------:R-:W-:Y:S02]  /*3f50*/  LEA.HI R8, R8, R11, RZ, 0x1 ;  /* 0x0000000b08087211 */ /* 0x000fe400078f08ff */
[----:B------:R-:W-:-:S02]  /*3f60*/  SHF.R.U64 R14, R14, 0x1, R13 ;  /* 0x000000010e0e7819 */ /* 0x000fc4000000120d */
[----:B------:R-:W-:Y:S02]  /*3f70*/  SHF.R.U32.HI R12, RZ, 0x1, R13 ;  /* 0x00000001ff0c7819 */ /* 0x000fe4000001160d */
[----:B------:R-:W-:Y:S02]  /*3f80*/  IADD3 R14, P2, P3, RZ, RZ, R14 ;  /* 0x000000ffff0e7210 */ /* 0x000fe40007b5e00e */
[----:B------:R-:W-:Y:S02]  /*3f90*/  @!P0 LOP3.LUT R10, R10, 0x80000000, RZ, 0x3c, !PT ;  /* 0x800000000a0a8812 */ /* 0x000fe400078e3cff */
[----:B------:R-:W-:Y:S02]  /*3fa0*/  IADD3.X R9, PT, PT, R9, 0x3fe00000, R12, P2, P3 ;  /* 0x3fe0000009097810 */ /* 0x000fe400017e640c */
[----:B------:R-:W-:Y:S02]  /*3fb0*/  @P1 IADD3 R8, PT, PT, -R8, RZ, RZ ;  /* 0x000000ff08081210 */ /* 0x000fe40007ffe1ff */
[----:B------:R-:W-:-:S07]  /*3fc0*/  LOP3.LUT R15, R9, R10, RZ, 0xfc, !PT ;  /* 0x0000000a090f7212 */ /* 0x000fce00078efcff */
.L_x_43:
[----:B------:R-:W-:-:S04]  /*3fd0*/  MOV R19, 0x0 ;  /* 0x0000000000137802 */ /* 0x000fc80000000f00 */
[----:B------:R-:W-:Y:S05]  /*3fe0*/  RET.REL.NODEC R18 `(_Z4ifftP12Complex_cudaS0_i) ;  /* 0xffffffc012047950 */ /* 0x000fea0003c3ffff */
.L_x_47:
[----:B------:R-:W-:-:S00]  /*3ff0*/  BRA `(.L_x_47) ;  /* 0xfffffffc00fc7947 */ /* 0x000fc0000383ffff */
[----:B------:R-:W-:-:S00]  /*4000*/  NOP ;  /* 0x0000000000007918 */ /* 0x000fc00000000000 */
[----:B------:R-:W-:-:S00]  /*4010*/  NOP ;  /* 0x0000000000007918 */ /* 0x000fc00000000000 */
[----:B------:R-:W-:-:S00]  /*4020*/  NOP ;  /* 0x0000000000007918 */ /* 0x000fc00000000000 */
[----:B------:R-:W-:-:S00]  /*4030*/  NOP ;  /* 0x0000000000007918 */ /* 0x000fc00000000000 */
[----:B------:R-:W-:-:S00]  /*4040*/  NOP ;  /* 0x0000000000007918 */ /* 0x000fc00000000000 */
[----:B------:R-:W-:-:S00]  /*4050*/  NOP ;  /* 0x0000000000007918 */ /* 0x000fc00000000000 */
[----:B------:R-:W-:-:S00]  /*4060*/  NOP ;  /* 0x0000000000007918 */ /* 0x000fc00000000000 */
[----:B------:R-:W-:-:S00]  /*4070*/  NOP ;  /* 0x0000000000007918 */ /* 0x000fc00000000000 */
.L_x_97:


//--------------------- .text._Z3fftP12Complex_cudaS0_i --------------------------
	.section	.text._Z3fftP12Complex_cudaS0_i,"ax",@progbits
	.align	128
        .global         _Z3fftP12Complex_cudaS0_i
        .type           _Z3fftP12Complex_cudaS0_i,@function
        .size           _Z3fftP12Complex_cudaS0_i,(.L_x_99 - _Z3fftP12Complex_cudaS0_i)
        .other          _Z3fftP12Complex_cudaS0_i,@"STO_CUDA_ENTRY STV_DEFAULT"
_Z3fftP12Complex_cudaS0_i:
.text._Z3fftP12Complex_cudaS0_i:
        /* <DEDUP_REMOVED lines=12> */
[----:B------:R-:W-:Y:S01]  /*00c0*/  I2FP.F32.U32 R4, UR8 ;  /* 0x0000000800047c45 */ /* 0x000fe20008201000 */
[----:B------:R-:W-:Y:S01]  /*00d0*/  HFMA2 R6, -RZ, RZ, 0, 5.9604644775390625e-08 ;  /* 0x00000001ff067431 */ /* 0x000fe200000001ff */
[----:B------:R-:W-:Y:S01]  /*00e0*/  UMOV UR6, 0x54442d18 ;  /* 0x54442d1800067882 */ /* 0x000fe20000000000 */
[----:B------:R-:W-:-:S03]  /*00f0*/  UMOV UR7, 0x401921fb ;  /* 0x401921fb00077882 */ /* 0x000fc60000000000 */
[----:B------:R-:W0:Y:S08]  /*0100*/  F2F.F64.F32 R4, R4 ;  /* 0x0000000400047310 */ /* 0x000e300000201800 */
        /* <DEDUP_REMOVED lines=13> */
[----:B------:R-:W-:Y:S05]  /*01e0*/  CALL.REL.NOINC `($__internal_1_$__cuda_sm20_div_rn_f64_full) ;  /* 0x0000003000107944 */ /* 0x000fea0003c00000 */
.L_x_49:
[----:B------:R-:W0:Y:S01]  /*01f0*/  LDC.64 R4, c[0x0][0x388] ;  /* 0x0000e200ff047b82 */ /* 0x000e220000000a00 */
[----:B------:R-:W-:Y:S01]  /*0200*/  IMAD.MOV.U32 R3, RZ, RZ, RZ ;  /* 0x000000ffff037224 */ /* 0x000fe200078e00ff */
[----:B------:R-:W1:Y:S01]  /*0210*/  LDCU UR11, c[0x0][0x390] ;  /* 0x00007200ff0b77ac */ /* 0x000e620008000800 */
[----:B------:R-:W2:Y:S05]  /*0220*/  LDCU.64 UR14, c[0x4][0x8] ;  /* 0x01000100ff0e77ac */ /* 0x000eaa0008000a00 */
.L_x_53:
        /* <DEDUP_REMOVED lines=25> */
[----:B012---:R-:W-:Y:S05]  /*03c0*/  CALL.REL.NOINC `($_Z3fftP12Complex_cudaS0_i$__internal_trig_reduction_slowpathd) ;  /* 0x0000003000d07944 */ /* 0x007fea0003c00000 */
[----:B------:R-:W-:Y:S01]  /*03d0*/  IMAD.MOV.U32 R26, RZ, RZ, R14 ;  /* 0x000000ffff1a7224 */ /* 0x000fe200078e000e */
[----:B------:R-:W-:-:S07]  /*03e0*/  MOV R27, R15 ;  /* 0x0000000f001b7202 */ /* 0x000fce0000000f00 */
.L_x_51:
[----:B------:R-:W-:-:S07]  /*03f0*/  VIADD R28, R8, 0x1 ;  /* 0x00000001081c7836 */ /* 0x000fce0000000000 */
.L_x_50:
        /* <DEDUP_REMOVED lines=52> */
[----:B01-3--:R-:W-:Y:S05]  /*0740*/  CALL.REL.NOINC `($_Z3fftP12Complex_cudaS0_i$__internal_trig_reduction_slowpathd) ;  /* 0x0000002c00f07944 */ /* 0x00bfea0003c00000 */
[----:B------:R-:W-:Y:S01]  /*0750*/  IMAD.MOV.U32 R21, RZ, RZ, R8 ;  /* 0x000000ffff157224 */ /* 0x000fe200078e0008 */
[----:B------:R-:W-:Y:S01]  /*0760*/  MOV R24, R14 ;  /* 0x0000000e00187202 */ /* 0x000fe20000000f00 */
[----:B------:R-:W-:-:S07]  /*0770*/  IMAD.MOV.U32 R25, RZ, RZ, R15 ;  /* 0x000000ffff197224 */ /* 0x000fce00078e000f */
.L_x_52:
        /* <DEDUP_REMOVED lines=32> */
[----:B-1----:R-:W-:Y:S01]  /*0980*/  ISETP.NE.AND P0, PT, R3, UR11, PT ;  /* 0x0000000b03007c0c */ /* 0x002fe2000bf05270 */
[----:B0-----:R-:W-:-:S05]  /*0990*/  FADD R13, -R10, -RZ ;  /* 0x800000ff0a0d7221 */ /* 0x001fca0000000100 */
[----:B------:R3:W-:Y:S07]  /*09a0*/  STG.E desc[UR12][R8.64+0x4], R13 ;  /* 0x0000040d08007986 */ /* 0x0007ee000c10190c */
[----:B------:R-:W-:Y:S05]  /*09b0*/  @P0 BRA `(.L_x_53) ;  /* 0xfffffff8001c0947 */ /* 0x000fea000383ffff */
[----:B------:R-:W-:Y:S01]  /*09c0*/  UMOV UR4, URZ ;  /* 0x000000ff00047c82 */ /* 0x000fe20008000000 */
[----:B------:R-:W-:-:S05]  /*09d0*/  UMOV UR5, URZ ;  /* 0x000000ff00057c82 */ /* 0x000fca0008000000 */
.L_x_55:
        /* <DEDUP_REMOVED lines=9> */
[----:B------:R-:W2:Y:S04]  /*0a70*/  LDG.E R11, desc[UR12][R6.64] ;  /* 0x0000000c060b7981 */ /* 0x000ea8000c1e1900 */
[----:B---3--:R-:W3:Y:S04]  /*0a80*/  LDG.E R13, desc[UR12][R6.64+0x4] ;  /* 0x0000040c060d7981 */ /* 0x008ee8000c1e1900 */
[----:B------:R-:W4:Y:S04]  /*0a90*/  LDG.E R3, desc[UR12][R4.64] ;  /* 0x0000000c04037981 */ /* 0x000f28000c1e1900 */
[----:B------:R-:W5:Y:S04]  /*0aa0*/  LDG.E R9, desc[UR12][R4.64+0x4] ;  /* 0x0000040c04097981 */ /* 0x000f68000c1e1900 */
[----:B--2---:R1:W-:Y:S04]  /*0ab0*/  STG.E desc[UR12][R4.64], R11 ;  /* 0x0000000b04007986 */ /* 0x0043e8000c10190c */
[----:B---3--:R1:W-:Y:S04]  /*0ac0*/  STG.E desc[UR12][R4.64+0x4], R13 ;  /* 0x0000040d04007986 */ /* 0x0083e8000c10190c */
[----:B----4-:R1:W-:Y:S04]  /*0ad0*/  STG.E desc[UR12][R6.64], R3 ;  /* 0x0000000306007986 */ /* 0x0103e8000c10190c */
[----:B-----5:R1:W-:Y:S02]  /*0ae0*/  STG.E desc[UR12][R6.64+0x4], R9 ;  /* 0x0000040906007986 */ /* 0x0203e4000c10190c */
.L_x_54:
        /* <DEDUP_REMOVED lines=8> */
.L_x_48:
        /* <DEDUP_REMOVED lines=8> */
.L_x_63:
        /* <DEDUP_REMOVED lines=13> */
.L_x_62:
[----:B------:R-:W-:Y:S01]  /*0cc0*/  ISETP.GE.U32.AND P0, PT, R7, 0x4, PT ;  /* 0x000000040700780c */ /* 0x000fe20003f06070 */
[----:B---3--:R-:W-:-:S12]  /*0cd0*/  IMAD.MOV.U32 R19, RZ, RZ, RZ ;  /* 0x000000ffff137224 */ /* 0x008fd800078e00ff */
[----:B-1----:R-:W-:Y:S05]  /*0ce0*/  @!P0 BRA `(.L_x_58) ;  /* 0x00000004006c8947 */ /* 0x002fea0003800000 */
[----:B------:R-:W-:-:S05]  /*0cf0*/  UMOV UR4, URZ ;  /* 0x000000ff00047c82 */ /* 0x000fca0008000000 */
.L_x_59:
        /* <DEDUP_REMOVED lines=90> */
.L_x_58:
        /* <DEDUP_REMOVED lines=52> */
.L_x_61:
        /* <DEDUP_REMOVED lines=27> */
.L_x_60:
[----:B0-2---:R-:W-:-:S03]  /*1790*/  IMAD.WIDE R4, R3, 0x8, R4 ;  /* 0x0000000803047825 */ /* 0x005fc600078e0204 */
[----:B------:R-:W-:-:S04]  /*17a0*/  ISETP.NE.U32.AND P0, PT, R4, UR6, PT ;  /* 0x0000000604007c0c */ /* 0x000fc8000bf05070 */
[----:B------:R-:W-:-:S13]  /*17b0*/  ISETP.NE.AND.EX P0, PT, R5, UR7, PT, P0 ;  /* 0x0000000705007c0c */ /* 0x000fda000bf05300 */
[----:B------:R-:W-:Y:S05]  /*17c0*/  @P0 BRA `(.L_x_62) ;  /* 0xfffffff4003c0947 */ /* 0x000fea000383ffff */
.L_x_57:
[----:B------:R-:W0:Y:S01]  /*17d0*/  LDCU UR8, c[0x0][0x390] ;  /* 0x00007200ff0877ac */ /* 0x000e220008000800 */
[----:B------:R-:W-:-:S05]  /*17e0*/  IMAD.SHL.U32 R3, R3, 0x2, RZ ;  /* 0x0000000203037824 */ /* 0x000fca00078e00ff */
[----:B0-----:R-:W-:-:S13]  /*17f0*/  ISETP.GT.AND P0, PT, R3, UR8, PT ;  /* 0x0000000803007c0c */ /* 0x001fda000bf04270 */
[----:B------:R-:W-:Y:S05]  /*1800*/  @!P0 BRA `(.L_x_63) ;  /* 0xfffffff000f88947 */ /* 0x000fea000383ffff */
.L_x_56:
[----:B-1-3--:R-:W-:Y:S01]  /*1810*/  IADD3 R13, PT, PT, R0, 0x1, RZ ;  /* 0x00000001000d7810 */ /* 0x00afe20007ffe0ff */
        /* <DEDUP_REMOVED lines=14> */
[----:B------:R-:W-:Y:S02]  /*1900*/  HFMA2 R9, -RZ, RZ, 0, 0 ;  /* 0x00000000ff097431 */ /* 0x000fe400000001ff */
[----:B------:R-:W-:-:S07]  /*1910*/  IMAD.MOV.U32 R3, RZ, RZ, R13 ;  /* 0x000000ffff037224 */ /* 0x000fce00078e000d */
.L_x_68:
        /* <DEDUP_REMOVED lines=17> */
.L_x_67:
[----:B------:R-:W-:Y:S05]  /*1a30*/  BSYNC.RECONVERGENT B1 ;  /* 0x0000000000017941 */ /* 0x000fea0003800200 */
.L_x_66:
[----:B------:R-:W-:Y:S05]  /*1a40*/  @!P1 BRA `(.L_x_65) ;  /* 0x0000000000b09947 */ /* 0x000fea0003800000 */
.L_x_69:
[----:B01----:R-:W0:Y:S01]  /*1a50*/  LDC.64 R4, c[0x0][0x380] ;  /* 0x0000e000ff047b82 */ /* 0x003e220000000a00 */
        /* <DEDUP_REMOVED lines=43> */
.L_x_65:
[----:B------:R-:W-:Y:S05]  /*1d10*/  BSYNC.RECONVERGENT B0 ;  /* 0x0000000000007941 */ /* 0x000fea0003800200 */
.L_x_64:
[----:B------:R-:W-:Y:S01]  /*1d20*/  BAR.SYNC.DEFER_BLOCKING 0x0 ;  /* 0x0000000000007b1d */ /* 0x000fe20000010000 */
[----:B------:R-:W-:-:S09]  /*1d30*/  UISETP.GE.AND UP0, UPT, UR8, 0x1, UPT ;  /* 0x000000010800788c */ /* 0x000fd2000bf06270 */
[----:B------:R-:W-:Y:S05]  /*1d40*/  BRA.U !UP0, `(.L_x_70) ;  /* 0x00000001086c7547 */ /* 0x000fea000b800000 */
[----:B------:R-:W-:Y:S01]  /*1d50*/  UMOV UR4, URZ ;  /* 0x000000ff00047c82 */ /* 0x000fe20008000000 */
[----:B------:R-:W-:-:S05]  /*1d60*/  UMOV UR5, URZ ;  /* 0x000000ff00057c82 */ /* 0x000fca0008000000 */
.L_x_72:
[----:B------:R-:W-:Y:S01]  /*1d70*/  UISETP.GT.AND UP0, UPT, UR5, UR4, UPT ;  /* 0x000000040500728c */ /* 0x000fe2000bf04270 */
[----:B------:R-:W2:Y:S08]  /*1d80*/  LDCU UR8, c[0x0][0x390] ;  /* 0x00007200ff0877ac */ /* 0x000eb00008000800 */
[----:B---3--:R-:W-:Y:S05]  /*1d90*/  BRA.U !UP0, `(.L_x_71) ;  /* 0x0000000108387547 */ /* 0x008fea000b800000 */
[----:B01----:R-:W0:Y:S08]  /*1da0*/  LDC R7, c[0x0][0x390] ;  /* 0x0000e400ff077b82 */ /* 0x003e300000000800 */
[----:B------:R-:W1:Y:S01]  /*1db0*/  LDC.64 R2, c[0x0][0x380] ;  /* 0x0000e000ff027b82 */ /* 0x000e620000000a00 */
[CC--:B0-----:R-:W-:Y:S02]  /*1dc0*/  IMAD R5, R0.reuse, R7.reuse, UR4 ;  /* 0x0000000400057e24 */ /* 0x0c1fe4000f8e0207 */
[----:B------:R-:W-:-:S02]  /*1dd0*/  IMAD R7, R0, R7, UR5 ;  /* 0x0000000500077e24 */ /* 0x000fc4000f8e0207 */
[----:B-1----:R-:W-:-:S04]  /*1de0*/  IMAD.WIDE R4, R5, 0x8, R2 ;  /* 0x0000000805047825 */ /* 0x002fc800078e0202 */
[----:B------:R-:W-:Y:S01]  /*1df0*/  IMAD.WIDE R2, R7, 0x8, R2 ;  /* 0x0000000807027825 */ /* 0x000fe200078e0202 */
[----:B------:R-:W3:Y:S04]  /*1e00*/  LDG.E R11, desc[UR12][R4.64] ;  /* 0x0000000c040b7981 */ /* 0x000ee8000c1e1900 */
[----:B------:R-:W4:Y:S04]  /*1e10*/  LDG.E R15, desc[UR12][R4.64+0x4] ;  /* 0x0000040c040f7981 */ /* 0x000f28000c1e1900 */
[----:B------:R-:W5:Y:S04]  /*1e20*/  LDG.E R7, desc[UR12][R2.64] ;  /* 0x0000000c02077981 */ /* 0x000f68000c1e1900 */
[----:B------:R-:W2:Y:S04]  /*1e30*/  LDG.E R9, desc[UR12][R2.64+0x4] ;  /* 0x0000040c02097981 */ /* 0x000ea8000c1e1900 */
[----:B---3--:R3:W-:Y:S04]  /*1e40*/  STG.E desc[UR12][R2.64], R11 ;  /* 0x0000000b02007986 */ /* 0x0087e8000c10190c */
[----:B----4-:R3:W-:Y:S04]  /*1e50*/  STG.E desc[UR12][R2.64+0x4], R15 ;  /* 0x0000040f02007986 */ /* 0x0107e8000c10190c */
[----:B-----5:R3:W-:Y:S04]  /*1e60*/  STG.E desc[UR12][R4.64], R7 ;  /* 0x0000000704007986 */ /* 0x0207e8000c10190c */
[----:B--2---:R3:W-:Y:S02]  /*1e70*/  STG.E desc[UR12][R4.64+0x4], R9 ;  /* 0x0000040904007986 */ /* 0x0047e4000c10190c */
.L_x_71:
        /* <DEDUP_REMOVED lines=8> */
.L_x_70:
        /* <DEDUP_REMOVED lines=8> */
.L_x_80:
[----:B------:R-:W-:-:S04]  /*1f80*/  USHF.R.S32.HI UR15, URZ, 0x1, UR11 ;  /* 0x00000001ff0f7899 */ /* 0x000fc8000801140b */
[----:B------:R-:W-:-:S09]  /*1f90*/  UISETP.GE.AND UP0, UPT, UR15, 0x1, UPT ;  /* 0x000000010f00788c */ /* 0x000fd2000bf06270 */
[----:B012---:R-:W-:Y:S05]  /*1fa0*/  BRA.U !UP0, `(.L_x_74) ;  /* 0x0000000d08207547 */ /* 0x007fea000b800000 */
[----:B------:R-:W-:Y:S01]  /*1fb0*/  UIADD3 UR4, UPT, UPT, UR11, -0x1, URZ ;  /* 0xffffffff0b047890 */ /* 0x000fe2000fffe0ff */
[----:B---3--:R-:W2:Y:S01]  /*1fc0*/  LDC R3, c[0x0][0x390] ;  /* 0x0000e400ff037b82 */ /* 0x008ea20000000800 */
[----:B------:R-:W3:Y:S02]  /*1fd0*/  LDCU.64 UR8, c[0x0][0x380] ;  /* 0x00007000ff0877ac */ /* 0x000ee40008000a00 */
[----:B------:R-:W-:-:S09]  /*1fe0*/  ULOP3.LUT UR4, UR11, UR4, URZ, 0xc, !UPT ;  /* 0x000000040b047292 */ /* 0x000fd2000f8e0cff */
[----:B------:R-:W2:Y:S02]  /*1ff0*/  POPC R14, UR4 ;  /* 0x00000004000e7d09 */ /* 0x000ea40008000000 */
[----:B--2---:R-:W-:-:S04]  /*2000*/  SHF.R.U32.HI R14, RZ, R14, R3 ;  /* 0x0000000eff0e7219 */ /* 0x004fc80000011603 */
[----:B01-3--:R-:W-:-:S07]  /*2010*/  SHF.L.U32 R15, R14, 0x2, RZ ;  /* 0x000000020e0f7819 */ /* 0x00bfce00000006ff */
.L_x_79:
        /* <DEDUP_REMOVED lines=13> */
.L_x_76:
        /* <DEDUP_REMOVED lines=92> */
.L_x_75:
        /* <DEDUP_REMOVED lines=54> */
.L_x_78:
        /* <DEDUP_REMOVED lines=28> */
.L_x_77:
[----:B------:R-:W-:-:S04]  /*2bd0*/  UIMAD.WIDE UR4, UR11, 0x8, UR8 ;  /* 0x000000080b0478a5 */ /* 0x000fc8000f8e0208 */
[----:B------:R-:W-:-:S03]  /*2be0*/  UISETP.NE.U32.AND UP0, UPT, UR4, UR6, UPT ;  /* 0x000000060400728c */ /* 0x000fc6000bf05070 */
[----:B------:R-:W-:Y:S01]  /*2bf0*/  UMOV UR8, UR4 ;  /* 0x0000000400087c82 */ /* 0x000fe20008000000 */
[----:B------:R-:W-:Y:S02]  /*2c00*/  UISETP.NE.AND.EX UP0, UPT, UR5, UR7, UPT, UP0 ;  /* 0x000000070500728c */ /* 0x000fe4000bf05300 */
[----:B------:R-:W-:-:S07]  /*2c10*/  UMOV UR9, UR5 ;  /* 0x0000000500097c82 */ /* 0x000fce0008000000 */
[----:B------:R-:W-:Y:S05]  /*2c20*/  BRA.U UP0, `(.L_x_79) ;  /* 0xfffffff100fc7547 */ /* 0x000fea000b83ffff */
.L_x_74:
[----:B------:R-:W4:Y:S01]  /*2c30*/  LDCU UR8, c[0x0][0x390] ;  /* 0x00007200ff0877ac */ /* 0x000f220008000800 */
[----:B------:R-:W-:-:S04]  /*2c40*/  USHF.L.U32 UR11, UR11, 0x1, URZ ;  /* 0x000000010b0b7899 */ /* 0x000fc800080006ff */
[----:B----4-:R-:W-:-:S09]  /*2c50*/  UISETP.GT.AND UP0, UPT, UR11, UR8, UPT ;  /* 0x000000080b00728c */ /* 0x010fd2000bf04270 */
[----:B------:R-:W-:Y:S05]  /*2c60*/  BRA.U !UP0, `(.L_x_80) ;  /* 0xfffffff108c47547 */ /* 0x000fea000b83ffff */
.L_x_73:
[----:B------:R-:W-:Y:S01]  /*2c70*/  ISETP.GE.AND P0, PT, R13, UR8, PT ;  /* 0x000000080d007c0c */ /* 0x000fe2000bf06270 */
[----:B------:R-:W-:-:S12]  /*2c80*/  BSSY.RECONVERGENT B0, `(.L_x_81) ;  /* 0x0000058000007945 */ /* 0x000fd80003800200 */
[----:B------:R-:W-:Y:S05]  /*2c90*/  @P0 BRA `(.L_x_82) ;  /* 0x0000000400580947 */ /* 0x000fea0003800000 */
[----:B0123--:R-:W0:Y:S01]  /*2ca0*/  S2R R2, SR_TID.X ;  /* 0x0000000000027919 */ /* 0x00fe220000002100 */
[----:B------:R-:W-:Y:S01]  /*2cb0*/  ULOP3.LUT UR4, URZ, UR10, URZ, 0x33, !UPT ;  /* 0x0000000aff047292 */ /* 0x000fe2000f8e33ff */
[----:B------:R-:W-:Y:S05]  /*2cc0*/  BSSY.RECONVERGENT B1, `(.L_x_83) ;  /* 0x0000021000017945 */ /* 0x000fea0003800200 */
[----:B------:R-:W-:-:S05]  /*2cd0*/  IMAD.U32 R3, RZ, RZ, UR4 ;  /* 0x00000004ff037e24 */ /* 0x000fca000f8e00ff */
[----:B0-----:R-:W-:-:S04]  /*2ce0*/  IADD3 R2, PT, PT, -R2, UR8, R3 ;  /* 0x0000000802027c10 */ /* 0x001fc8000fffe103 */
[----:B------:R-:W-:-:S13]  /*2cf0*/  LOP3.LUT P0, R10, R2, 0x3, RZ, 0xc0, !PT ;  /* 0x00000003020a7812 */ /* 0x000fda000780c0ff */
        /* <DEDUP_REMOVED lines=11> */
.L_x_86:
        /* <DEDUP_REMOVED lines=17> */
.L_x_85:
[----:B------:R-:W-:-:S07]  /*2ec0*/  IADD3 R13, PT, PT, R12, 0x1, RZ ;  /* 0x000000010c0d7810 */ /* 0x000fce0007ffe0ff */
.L_x_84:
[----:B------:R-:W-:Y:S05]  /*2ed0*/  BSYNC.RECONVERGENT B1 ;  /* 0x0000000000017941 */ /* 0x000fea0003800200 */
.L_x_83:
[----:B------:R-:W-:-:S05]  /*2ee0*/  IMAD.U32 R3, RZ, RZ, UR8 ;  /* 0x00000008ff037e24 */ /* 0x000fca000f8e00ff */
[----:B------:R-:W-:-:S04]  /*2ef0*/  IADD3 R2, PT, PT, -R0, -0x2, R3 ;  /* 0xfffffffe00027810 */ /* 0x000fc80007ffe103 */
[----:B------:R-:W-:-:S13]  /*2f00*/  ISETP.GE.U32.AND P0, PT, R2, 0x3, PT ;  /* 0x000000030200780c */ /* 0x000fda0003f06070 */
[----:B------:R-:W-:Y:S05]  /*2f10*/  @!P0 BRA `(.L_x_82) ;  /* 0x0000000000b88947 */ /* 0x000fea0003800000 */
[----:B0-----:R-:W-:Y:S02]  /*2f20*/  IMAD R8, R13, UR8, R0 ;  /* 0x000000080d087c24 */ /* 0x001fe4000f8e0200 */
[----:B------:R-:W-:-:S07]  /*2f30*/  IMAD R0, R0, UR8, R13 ;  /* 0x0000000800007c24 */ /* 0x000fce000f8e020d */
.L_x_87:
        /* <DEDUP_REMOVED lines=44> */
.L_x_82:
[----:B------:R-:W-:Y:S05]  /*3200*/  BSYNC.RECONVERGENT B0 ;  /* 0x0000000000007941 */ /* 0x000fea0003800200 */
.L_x_81:
[----:B------:R-:W-:Y:S06]  /*3210*/  BAR.SYNC.DEFER_BLOCKING 0x0 ;  /* 0x0000000000007b1d */ /* 0x000fec0000010000 */
[----:B------:R-:W-:Y:S05]  /*3220*/  EXIT ;  /* 0x000000000000794d */ /* 0x000fea0003800000 */
        .weak           $__internal_1_$__cuda_sm20_div_rn_f64_full
        .type           $__internal_1_$__cuda_sm20_div_rn_f64_full,@function
        .size           $__internal_1_$__cuda_sm20_div_rn_f64_full,($_Z3fftP12Complex_cudaS0_i$__internal_trig_reduction_slowpathd - $__internal_1_$__cuda_sm20_div_rn_f64_full)
$__internal_1_$__cuda_sm20_div_rn_f64_full:
        /* <DEDUP_REMOVED lines=57> */
.L_x_88:
        /* <DEDUP_REMOVED lines=15> */
.L_x_90:
[----:B------:R-:W-:Y:S01]  /*36b0*/  LOP3.LUT R15, R5, 0x80000, RZ, 0xfc, !PT ;  /* 0x00080000050f7812 */ /* 0x000fe200078efcff */
[----:B------:R-:W-:-:S07]  /*36c0*/  IMAD.MOV.U32 R14, RZ, RZ, R4 ;  /* 0x000000ffff0e7224 */ /* 0x000fce00078e0004 */
.L_x_89:
[----:B------:R-:W-:Y:S01]  /*36d0*/  IMAD.MOV.U32 R9, RZ, RZ, 0x0 ;  /* 0x00000000ff097424 */ /* 0x000fe200078e00ff */
[----:B------:R-:W-:Y:S02]  /*36e0*/  MOV R6, R14 ;  /* 0x0000000e00067202 */ /* 0x000fe40000000f00 */
[----:B------:R-:W-:Y:S01]  /*36f0*/  MOV R7, R15 ;  /* 0x0000000f00077202 */ /* 0x000fe20000000f00 */
[----:B------:R-:W-:Y:S06]  /*3700*/  RET.REL.NODEC R8 `(_Z3fftP12Complex_cudaS0_i) ;  /* 0xffffffc8083c7950 */ /* 0x000fec0003c3ffff */
        .type           $_Z3fftP12Complex_cudaS0_i$__internal_trig_reduction_slowpathd,@function
        .size           $_Z3fftP12Complex_cudaS0_i$__internal_trig_reduction_slowpathd,(.L_x_99 - $_Z3fftP12Complex_cudaS0_i$__internal_trig_reduction_slowpathd)
$_Z3fftP12Complex_cudaS0_i$__internal_trig_reduction_slowpathd:
        /* <DEDUP_REMOVED lines=23> */
.L_x_93:
        /* <DEDUP_REMOVED lines=24> */
.L_x_92:
        /* <DEDUP_REMOVED lines=59> */
.L_x_94:
        /* <DEDUP_REMOVED lines=36> */
.L_x_91:
[----:B------:R-:W-:-:S04]  /*3ff0*/  MOV R19, 0x0 ;  /* 0x0000000000137802 */ /* 0x000fc80000000f00 */
[----:B------:R-:W-:Y:S05]  /*4000*/  RET.REL.NODEC R18 `(_Z3fftP12Complex_cudaS0_i) ;  /* 0xffffffbc12fc7950 */ /* 0x000fea0003c3ffff */
.L_x_95:
        /* <DEDUP_REMOVED lines=15> */
.L_x_99:


//--------------------- .nv.global.init           --------------------------
	.section	.nv.global.init,"aw",@progbits
	.align	16
.nv.global.init:
	.type		__cudart_sin_cos_coeffs,@object
	.size		__cudart_sin_cos_coeffs,(__cudart_i2opi_d - __cudart_sin_cos_coeffs)
__cudart_sin_cos_coeffs:
        /*0000*/ 	.byte	0x46, 0xd2, 0xb0, 0x2c, 0xf1, 0xe5, 0x5a, 0xbe, 0x92, 0xe3, 0xac, 0x69, 0xe3, 0x1d, 0xc7, 0x3e
        /*0010*/ 	.byte	0xa1, 0x62, 0xdb, 0x19, 0xa0, 0x01, 0x2a, 0xbf, 0x18, 0x08, 0x11, 0x11, 0x11, 0x11, 0x81, 0x3f
        /*0020*/ 	.byte	0x54, 0x55, 0x55, 0x55, 0x55, 0x55, 0xc5, 0xbf, 0x00, 0x00, 0x00, 0x00, 0x00, 0x00, 0x00, 0x00
        /*0030*/ 	.byte	0x00, 0x00, 0x00, 0x00, 0x00, 0x00, 0x00, 0x00, 0x64, 0x81, 0xfd, 0x20, 0x83, 0xff, 0xa8, 0xbd
        /*0040*/ 	.byte	0x28, 0x85, 0xef, 0xc1, 0xa7, 0xee, 0x21, 0x3e, 0xd9, 0xe6, 0x06, 0x8e, 0x4f, 0x7e, 0x92, 0xbe
        /*0050*/ 	.byte	0xe9, 0xbc, 0xdd, 0x19, 0xa0, 0x01, 0xfa, 0x3e, 0x47, 0x5d, 0xc1, 0x16, 0x6c, 0xc1, 0x56, 0xbf
        /*0060*/ 	.byte	0x51, 0x55, 0x55, 0x55, 0x55, 0x55, 0xa5, 0x3f, 0x00, 0x00, 0x00, 0x00, 0x00, 0x00, 0xe0, 0xbf
        /*0070*/ 	.byte	0x00, 0x00, 0x00, 0x00, 0x00, 0x00, 0xf0, 0x3f, 0x00, 0x00, 0x00, 0x00, 0x00, 0x00, 0x00, 0x00
	.type		__cudart_i2opi_d,@object
	.size		__cudart_i2opi_d,(.L_0 - __cudart_i2opi_d)
__cudart_i2opi_d:
        /* <DEDUP_REMOVED lines=9> */
.L_0:


//--------------------- .nv.shared.reserved.0     --------------------------
	.section	.nv.shared.reserved.0,"aw",@nobits
	.weak		__nv_reservedSMEM_offset_0_alias
	.size		__nv_reservedSMEM_offset_0_alias, 0, 64
	.other		__nv_reservedSMEM_offset_0_alias,@"STO_CUDA_RESERVED_SHARED STV_DEFAULT"
__nv_reservedSMEM_offset_0_alias:
	.zero		0
	.zero		64


//--------------------- .nv.constant0._Z4ifftP12Complex_cudaS0_i --------------------------
	.section	.nv.constant0._Z4ifftP12Complex_cudaS0_i,"a",@progbits
	.sectionflags	@""
	.align	4
.nv.constant0._Z4ifftP12Complex_cudaS0_i:
	.zero		916


//--------------------- .nv.constant0._Z3fftP12Complex_cudaS0_i --------------------------
	.section	.nv.constant0._Z3fftP12Complex_cudaS0_i,"a",@progbits
	.sectionflags	@""
	.align	4
.nv.constant0._Z3fftP12Complex_cudaS0_i:
	.zero		916


//--------------------- SYMBOLS --------------------------

	.type		.nv.reservedSmem.offset0,@object
	.size		.nv.reservedSmem.offset0,0x4
